	.target	sm_90a

	.elftype	@"ET_EXEC"


//--------------------- .note.nv.tkinfo           --------------------------
	.section	.note.nv.tkinfo,"",@"SHT_NOTE"
	.sectionflags	@"SHF_NOTE_NV_TKINFO"
	.tkinfo
        /*0018*/ 	.word	0x00000002
        /*0030*/ 	.string	""
        /*0030*/ 	.string	"ptxas"
        /*0030*/ 	.string	"Cuda compilation tools, release 13.0, V13.0.88"
        /*0030*/ 	.string	"Build cuda_13.0.r13.0/compiler.36424714_0"
        /*0030*/ 	.string	"-v  -suppress-debug-info  -lineinfo  -arch sm_90a "



//--------------------- .note.nv.cuinfo           --------------------------
	.section	.note.nv.cuinfo,"",@"SHT_NOTE"
	.sectionflags	@"SHF_NOTE_NV_CUINFO"
        /*0018*/ 	.short	0x0002
        /*001a*/ 	.short	0x005a
        /*001c*/ 	.short	0x0082
	.zero		2


//--------------------- .nv.info                  --------------------------
	.section	.nv.info,"",@"SHT_CUDA_INFO"
	.align	4


	//----- nvinfo : EIATTR_REGCOUNT
	.align		4
        /*0000*/ 	.byte	0x04, 0x2f
        /*0002*/ 	.short	(.L_1 - .L_0)
	.align		4
.L_0:
        /*0004*/ 	.word	index@(matmul_kernel)
        /*0008*/ 	.word	0x000000ff


	//----- nvinfo : EIATTR_FRAME_SIZE
	.align		4
.L_1:
        /*000c*/ 	.byte	0x04, 0x11
        /*000e*/ 	.short	(.L_3 - .L_2)
	.align		4
.L_2:
        /*0010*/ 	.word	index@(matmul_kernel)
        /*0014*/ 	.word	0x00000010


	//----- nvinfo : EIATTR_MIN_STACK_SIZE
	.align		4
.L_3:
        /*0018*/ 	.byte	0x04, 0x12
        /*001a*/ 	.short	(.L_5 - .L_4)
	.align		4
.L_4:
        /*001c*/ 	.word	index@(matmul_kernel)
        /*0020*/ 	.word	0x00000010
.L_5:


//--------------------- .nv.compat                --------------------------
	.section	.nv.compat,"",@"SHT_CUDA_COMPAT_INFO"
	.align	4
        /*0000*/ 	.byte	0x02, 0x09, 0x01, 0x00, 0x02, 0x02, 0x04, 0x00, 0x02, 0x05, 0x05, 0x00, 0x03, 0x07, 0x01, 0x01
        /*0010*/ 	.byte	0x02, 0x03, 0x00, 0x00, 0x02, 0x06, 0x01, 0x00, 0x04, 0x0b, 0x08, 0x00, 0x00, 0x00, 0x00, 0x00
        /*0020*/ 	.byte	0x00, 0x00, 0x00, 0x00


//--------------------- .nv.info.matmul_kernel    --------------------------
	.section	.nv.info.matmul_kernel,"",@"SHT_CUDA_INFO"
	.sectionflags	@""
	.align	4


	//----- nvinfo : EIATTR_CUDA_API_VERSION
	.align		4
        /*0000*/ 	.byte	0x04, 0x37
        /*0002*/ 	.short	(.L_7 - .L_6)
.L_6:
        /*0004*/ 	.word	0x00000082


	//----- nvinfo : EIATTR_KPARAM_INFO
	.align		4
.L_7:
        /*0008*/ 	.byte	0x04, 0x17
        /*000a*/ 	.short	(.L_9 - .L_8)
.L_8:
        /*000c*/ 	.word	0x00000000
        /*0010*/ 	.short	0x000d
        /*0012*/ 	.short	0x0048
        /*0014*/ 	.byte	0x00, 0xf4, 0x21, 0x00


	//----- nvinfo : EIATTR_KPARAM_INFO
	.align		4
.L_9:
        /*0018*/ 	.byte	0x04, 0x17
        /*001a*/ 	.short	(.L_11 - .L_10)
.L_10:
        /*001c*/ 	.word	0x00000000
        /*0020*/ 	.short	0x000c
        /*0022*/ 	.short	0x0040
        /*0024*/ 	.byte	0x00, 0xf4, 0x21, 0x00


	//----- nvinfo : EIATTR_KPARAM_INFO
	.align		4
.L_11:
        /*0028*/ 	.byte	0x04, 0x17
        /*002a*/ 	.short	(.L_13 - .L_12)
.L_12:
        /*002c*/ 	.word	0x00000000
        /*0030*/ 	.short	0x000b
        /*0032*/ 	.short	0x0038
        /*0034*/ 	.byte	0x00, 0xf0, 0x11, 0x00


	//----- nvinfo : EIATTR_KPARAM_INFO
	.align		4
.L_13:
        /*0038*/ 	.byte	0x04, 0x17
        /*003a*/ 	.short	(.L_15 - .L_14)
.L_14:
        /*003c*/ 	.word	0x00000000
        /*0040*/ 	.short	0x000a
        /*0042*/ 	.short	0x0034
        /*0044*/ 	.byte	0x00, 0xf0, 0x11, 0x00


	//----- nvinfo : EIATTR_KPARAM_INFO
	.align		4
.L_15:
        /*0048*/ 	.byte	0x04, 0x17
        /*004a*/ 	.short	(.L_17 - .L_16)
.L_16:
        /*004c*/ 	.word	0x00000000
        /*0050*/ 	.short	0x0009
        /*0052*/ 	.short	0x0030
        /*0054*/ 	.byte	0x00, 0xf0, 0x11, 0x00


	//----- nvinfo : EIATTR_KPARAM_INFO
	.align		4
.L_17:
        /*0058*/ 	.byte	0x04, 0x17
        /*005a*/ 	.short	(.L_19 - .L_18)
.L_18:
        /*005c*/ 	.word	0x00000000
        /*0060*/ 	.short	0x0008
        /*0062*/ 	.short	0x002c
        /*0064*/ 	.byte	0x00, 0xf0, 0x11, 0x00


	//----- nvinfo : EIATTR_KPARAM_INFO
	.align		4
.L_19:
        /*0068*/ 	.byte	0x04, 0x17
        /*006a*/ 	.short	(.L_21 - .L_20)
.L_20:
        /*006c*/ 	.word	0x00000000
        /*0070*/ 	.short	0x0007
        /*0072*/ 	.short	0x0028
        /*0074*/ 	.byte	0x00, 0xf0, 0x11, 0x00


	//----- nvinfo : EIATTR_KPARAM_INFO
	.align		4
.L_21:
        /*0078*/ 	.byte	0x04, 0x17
        /*007a*/ 	.short	(.L_23 - .L_22)
.L_22:
        /*007c*/ 	.word	0x00000000
        /*0080*/ 	.short	0x0006
        /*0082*/ 	.short	0x0024
        /*0084*/ 	.byte	0x00, 0xf0, 0x11, 0x00


	//----- nvinfo : EIATTR_KPARAM_INFO
	.align		4
.L_23:
        /*0088*/ 	.byte	0x04, 0x17
        /*008a*/ 	.short	(.L_25 - .L_24)
.L_24:
        /*008c*/ 	.word	0x00000000
        /*0090*/ 	.short	0x0005
        /*0092*/ 	.short	0x0020
        /*0094*/ 	.byte	0x00, 0xf0, 0x11, 0x00


	//----- nvinfo : EIATTR_KPARAM_INFO
	.align		4
.L_25:
        /*0098*/ 	.byte	0x04, 0x17
        /*009a*/ 	.short	(.L_27 - .L_26)
.L_26:
        /*009c*/ 	.word	0x00000000
        /*00a0*/ 	.short	0x0004
        /*00a2*/ 	.short	0x001c
        /*00a4*/ 	.byte	0x00, 0xf0, 0x11, 0x00


	//----- nvinfo : EIATTR_KPARAM_INFO
	.align		4
.L_27:
        /*00a8*/ 	.byte	0x04, 0x17
        /*00aa*/ 	.short	(.L_29 - .L_28)
.L_28:
        /*00ac*/ 	.word	0x00000000
        /*00b0*/ 	.short	0x0003
        /*00b2*/ 	.short	0x0018
        /*00b4*/ 	.byte	0x00, 0xf0, 0x11, 0x00


	//----- nvinfo : EIATTR_KPARAM_INFO
	.align		4
.L_29:
        /*00b8*/ 	.byte	0x04, 0x17
        /*00ba*/ 	.short	(.L_31 - .L_30)
.L_30:
        /*00bc*/ 	.word	0x00000000
        /*00c0*/ 	.short	0x0002
        /*00c2*/ 	.short	0x0010
        /*00c4*/ 	.byte	0x00, 0xf4, 0x21, 0x00


	//----- nvinfo : EIATTR_KPARAM_INFO
	.align		4
.L_31:
        /*00c8*/ 	.byte	0x04, 0x17
        /*00ca*/ 	.short	(.L_33 - .L_32)
.L_32:
        /*00cc*/ 	.word	0x00000000
        /*00d0*/ 	.short	0x0001
        /*00d2*/ 	.short	0x0008
        /*00d4*/ 	.byte	0x00, 0xf4, 0x21, 0x00


	//----- nvinfo : EIATTR_KPARAM_INFO
	.align		4
.L_33:
        /*00d8*/ 	.byte	0x04, 0x17
        /*00da*/ 	.short	(.L_35 - .L_34)
.L_34:
        /*00dc*/ 	.word	0x00000000
        /*00e0*/ 	.short	0x0000
        /*00e2*/ 	.short	0x0000
        /*00e4*/ 	.byte	0x00, 0xf4, 0x21, 0x00


	//----- nvinfo : EIATTR_SPARSE_MMA_MASK
	.align		4
.L_35:
        /*00e8*/ 	.byte	0x03, 0x50
        /*00ea*/ 	.short	0x0000


	//----- nvinfo : EIATTR_MAXREG_COUNT
	.align		4
        /*00ec*/ 	.byte	0x03, 0x1b
        /*00ee*/ 	.short	0x00ff


	//----- nvinfo : EIATTR_NUM_BARRIERS
	.align		4
        /*00f0*/ 	.byte	0x02, 0x4c
        /*00f2*/ 	.byte	0x01
	.zero		1


	//----- nvinfo : EIATTR_ANNOTATIONS
	.align		4
        /*00f4*/ 	.byte	0x04, 0x55
        /*00f6*/ 	.short	(.L_37 - .L_36)


	//   ....[0]....
.L_36:
        /*00f8*/ 	.word	0x00000001
        /*00fc*/ 	.byte	0x20, 0x06, 0x00, 0x00, 0x01, 0x00, 0x00, 0x00, 0x30, 0x08, 0x00, 0x00, 0x01, 0x00, 0x00, 0x00
        /*010c*/ 	.byte	0x40, 0x4f, 0x00, 0x00, 0x01, 0x00, 0x00, 0x00, 0x80, 0x4f, 0x00, 0x00, 0x01, 0x00, 0x00, 0x00
        /*011c*/ 	.byte	0x60, 0x51, 0x00, 0x00, 0x01, 0x00, 0x00, 0x00, 0xa0, 0x58, 0x00, 0x00, 0x01, 0x00, 0x00, 0x00
        /*012c*/ 	.byte	0x50, 0x7c, 0x00, 0x00, 0x01, 0x00, 0x00, 0x00, 0x40, 0x98, 0x00, 0x00, 0x01, 0x00, 0x00, 0x00
        /*013c*/ 	.byte	0x20, 0x9e, 0x00, 0x00


	//----- nvinfo : EIATTR_MERCURY_ISA_VERSION
	.align		4
.L_37:
        /*0140*/ 	.byte	0x03, 0x5f
        /*0142*/ 	.short	0x0101


	//----- nvinfo : EIATTR_EXIT_INSTR_OFFSETS
	.align		4
        /*0144*/ 	.byte	0x04, 0x1c
        /*0146*/ 	.short	(.L_39 - .L_38)


	//   ....[0]....
.L_38:
        /*0148*/ 	.word	0x0000ada0


	//   ....[1]....
        /*014c*/ 	.word	0x0000adc0


	//----- nvinfo : EIATTR_REQNTID
	.align		4
.L_39:
        /*0150*/ 	.byte	0x04, 0x10
        /*0152*/ 	.short	(.L_41 - .L_40)
.L_40:
        /*0154*/ 	.word	0x00000080
        /*0158*/ 	.word	0x00000001
        /*015c*/ 	.word	0x00000001


	//----- nvinfo : EIATTR_CBANK_PARAM_SIZE
	.align		4
.L_41:
        /*0160*/ 	.byte	0x03, 0x19
        /*0162*/ 	.short	0x0050


	//----- nvinfo : EIATTR_PARAM_CBANK
	.align		4
        /*0164*/ 	.byte	0x04, 0x0a
        /*0166*/ 	.short	(.L_43 - .L_42)
	.align		4
.L_42:
        /*0168*/ 	.word	index@(.nv.constant0.matmul_kernel)
        /*016c*/ 	.short	0x0210
        /*016e*/ 	.short	0x0050


	//----- nvinfo : EIATTR_SW_WAR
	.align		4
.L_43:
        /*0170*/ 	.byte	0x04, 0x36
        /*0172*/ 	.short	(.L_45 - .L_44)
.L_44:
        /*0174*/ 	.word	0x00000008
.L_45:


//--------------------- .nv.callgraph             --------------------------
	.section	.nv.callgraph,"",@"SHT_CUDA_CALLGRAPH"
	.align	4
	.sectionentsize	8
	.align		4
        /*0000*/ 	.word	0x00000000
	.align		4
        /*0004*/ 	.word	0xffffffff
	.align		4
        /*0008*/ 	.word	0x00000000
	.align		4
        /*000c*/ 	.word	0xfffffffe
	.align		4
        /*0010*/ 	.word	0x00000000
	.align		4
        /*0014*/ 	.word	0xfffffffd
	.align		4
        /*0018*/ 	.word	0x00000000
	.align		4
        /*001c*/ 	.word	0xfffffffc


//--------------------- .text.matmul_kernel       --------------------------
	.section	.text.matmul_kernel,"ax",@progbits
	.align	128
        .global         matmul_kernel
        .type           matmul_kernel,@function
        .size           matmul_kernel,(.L_x_4 - matmul_kernel)
        .other          matmul_kernel,@"STO_CUDA_ENTRY STV_DEFAULT"
matmul_kernel:
.text.matmul_kernel:
[----:B------:R-:W0:Y:S08]  /*0000*/  LDC R1, c[0x0][0x28] ;  /* 0x00000a00ff017b82 */ /* 0x000e300000000800 */
[----:B------:R-:W1:Y:S01]  /*0010*/  LDC.64 R54, c[0x0][0x228] ;  /* 0x00008a00ff367b82 */ /* 0x000e620000000a00 */
[----:B------:R-:W2:Y:S01]  /*0020*/  S2R R5, SR_CTAID.X ;  /* 0x0000000000057919 */ /* 0x000ea20000002500 */
[----:B------:R-:W-:Y:S01]  /*0030*/  ULDC UR61, c[0x0][0x230] ;  /* 0x00008c00003d7ab9 */ /* 0x000fe20000000800 */
[----:B0-----:R-:W-:Y:S01]  /*0040*/  VIADD R1, R1, 0xfffffff0 ;  /* 0xfffffff001017836 */ /* 0x001fe20000000000 */
[----:B------:R-:W-:Y:S01]  /*0050*/  UIADD3 UR61, UR61, 0x7f, URZ ;  /* 0x0000007f3d3d7890 */ /* 0x000fe2000fffe03f */
[----:B------:R-:W0:Y:S01]  /*0060*/  S2R R133, SR_TID.X ;  /* 0x0000000000857919 */ /* 0x000e220000002100 */
[----:B------:R-:W-:Y:S01]  /*0070*/  UMOV UR60, 0x400 ;  /* 0x00000400003c7882 */ /* 0x000fe20000000000 */
[----:B------:R-:W-:Y:S01]  /*0080*/  ULDC.64 UR40, c[0x0][0x208] ;  /* 0x0000820000287ab9 */ /* 0x000fe20000000a00 */
[----:B------:R-:W3:Y:S01]  /*0090*/  S2UR UR4, SR_CgaCtaId ;  /* 0x00000000000479c3 */ /* 0x000ee20000008800 */
[----:B------:R-:W-:Y:S01]  /*00a0*/  UISETP.GT.AND UP0, UPT, UR61, 0x7f, UPT ;  /* 0x0000007f3d00788c */ /* 0x000fe2000bf04270 */
[----:B------:R-:W-:Y:S01]  /*00b0*/  ULDC UR59, c[0x0][0x230] ;  /* 0x00008c00003b7ab9 */ /* 0x000fe20000000800 */
[----:B-1----:R-:W-:-:S05]  /*00c0*/  VIADD R0, R55, 0x3f ;  /* 0x0000003f37007836 */ /* 0x002fca0000000000 */
[----:B------:R-:W-:Y:S01]  /*00d0*/  SHF.R.S32.HI R3, RZ, 0x1f, R0 ;  /* 0x0000001fff037819 */ /* 0x000fe20000011400 */
[----:B---3--:R-:W-:-:S03]  /*00e0*/  ULEA UR60, UR4, UR60, 0x18 ;  /* 0x0000003c043c7291 */ /* 0x008fc6000f8ec03f */
[----:B------:R-:W-:Y:S02]  /*00f0*/  LEA.HI R3, R3, R0, RZ, 0x6 ;  /* 0x0000000003037211 */ /* 0x000fe400078f30ff */
[----:B--2---:R-:W-:Y:S02]  /*0100*/  IABS R8, R5 ;  /* 0x0000000500087213 */ /* 0x004fe40000000000 */
[----:B------:R-:W-:Y:S02]  /*0110*/  SHF.R.S32.HI R3, RZ, 0x6, R3 ;  /* 0x00000006ff037819 */ /* 0x000fe40000011403 */
[C---:B0-----:R-:W-:Y:S02]  /*0120*/  LEA.HI R126, R133.reuse, 0xe, RZ, 0x1a ;  /* 0x0000000e857e7811 */ /* 0x041fe400078fd0ff */
[----:B------:R-:W-:Y:S01]  /*0130*/  LEA.HI R127, R133, 0x1e, RZ, 0x1a ;  /* 0x0000001e857f7811 */ /* 0x000fe200078fd0ff */
[----:B------:R-:W-:Y:S01]  /*0140*/  IMAD.SHL.U32 R4, R3, 0x8, RZ ;  /* 0x0000000803047824 */ /* 0x000fe200078e00ff */
[----:B------:R-:W-:-:S02]  /*0150*/  LEA.HI R128, R133, 0x2e, RZ, 0x1a ;  /* 0x0000002e85807811 */ /* 0x000fc400078fd0ff */
[----:B------:R-:W-:Y:S02]  /*0160*/  LEA.HI R129, R133, 0x3e, RZ, 0x1a ;  /* 0x0000003e85817811 */ /* 0x000fe400078fd0ff */
[-C--:B------:R-:W-:Y:S02]  /*0170*/  IABS R7, R4.reuse ;  /* 0x0000000400077213 */ /* 0x080fe40000000000 */
[----:B------:R-:W-:Y:S02]  /*0180*/  IABS R10, R4 ;  /* 0x00000004000a7213 */ /* 0x000fe40000000000 */
[----:B------:R-:W0:Y:S08]  /*0190*/  I2F.RP R0, R7 ;  /* 0x0000000700007306 */ /* 0x000e300000209400 */
[----:B0-----:R-:W0:Y:S02]  /*01a0*/  MUFU.RCP R0, R0 ;  /* 0x0000000000007308 */ /* 0x001e240000001000 */
[----:B0-----:R-:W-:-:S02]  /*01b0*/  VIADD R2, R0, 0xffffffe ;  /* 0x0ffffffe00027836 */ /* 0x001fc40000000000 */
[----:B------:R-:W-:-:S04]  /*01c0*/  IMAD.MOV R0, RZ, RZ, -R10 ;  /* 0x000000ffff007224 */ /* 0x000fc800078e0a0a */
[----:B------:R0:W1:Y:S02]  /*01d0*/  F2I.FTZ.U32.TRUNC.NTZ R3, R2 ;  /* 0x0000000200037305 */ /* 0x000064000021f000 */
[----:B0-----:R-:W-:Y:S02]  /*01e0*/  IMAD.MOV.U32 R2, RZ, RZ, RZ ;  /* 0x000000ffff027224 */ /* 0x001fe400078e00ff */
[----:B-1----:R-:W-:-:S04]  /*01f0*/  IMAD.MOV R6, RZ, RZ, -R3 ;  /* 0x000000ffff067224 */ /* 0x002fc800078e0a03 */
[----:B------:R-:W-:Y:S02]  /*0200*/  IMAD R9, R6, R7, RZ ;  /* 0x0000000706097224 */ /* 0x000fe400078e02ff */
[----:B------:R-:W-:Y:S02]  /*0210*/  IMAD.MOV.U32 R6, RZ, RZ, R8 ;  /* 0x000000ffff067224 */ /* 0x000fe400078e0008 */
[----:B------:R-:W-:-:S06]  /*0220*/  IMAD.HI.U32 R3, R3, R9, R2 ;  /* 0x0000000903037227 */ /* 0x000fcc00078e0002 */
[----:B------:R-:W-:-:S04]  /*0230*/  IMAD.HI.U32 R3, R3, R6, RZ ;  /* 0x0000000603037227 */ /* 0x000fc800078e00ff */
[----:B------:R-:W-:-:S05]  /*0240*/  IMAD R0, R3, R0, R6 ;  /* 0x0000000003007224 */ /* 0x000fca00078e0206 */
[----:B------:R-:W-:-:S13]  /*0250*/  ISETP.GT.U32.AND P1, PT, R7, R0, PT ;  /* 0x000000000700720c */ /* 0x000fda0003f24070 */
[----:B------:R-:W-:Y:S02]  /*0260*/  @!P1 IMAD.IADD R0, R0, 0x1, -R7 ;  /* 0x0000000100009824 */ /* 0x000fe400078e0a07 */
[----:B------:R-:W-:Y:S01]  /*0270*/  @!P1 VIADD R3, R3, 0x1 ;  /* 0x0000000103039836 */ /* 0x000fe20000000000 */
[----:B------:R-:W-:Y:S02]  /*0280*/  ISETP.NE.AND P1, PT, R4, RZ, PT ;  /* 0x000000ff0400720c */ /* 0x000fe40003f25270 */
[----:B------:R-:W-:Y:S02]  /*0290*/  ISETP.GE.U32.AND P0, PT, R0, R7, PT ;  /* 0x000000070000720c */ /* 0x000fe40003f06070 */
[----:B------:R-:W-:-:S04]  /*02a0*/  LOP3.LUT R0, R5, R4, RZ, 0x3c, !PT ;  /* 0x0000000405007212 */ /* 0x000fc800078e3cff */
[----:B------:R-:W-:Y:S01]  /*02b0*/  ISETP.GE.AND P2, PT, R0, RZ, PT ;  /* 0x000000ff0000720c */ /* 0x000fe20003f46270 */
[----:B------:R-:W-:-:S06]  /*02c0*/  VIADD R0, R54, 0x3f ;  /* 0x0000003f36007836 */ /* 0x000fcc0000000000 */
[----:B------:R-:W-:-:S04]  /*02d0*/  @P0 VIADD R3, R3, 0x1 ;  /* 0x0000000103030836 */ /* 0x000fc80000000000 */
[----:B------:R-:W-:Y:S01]  /*02e0*/  IMAD.MOV.U32 R2, RZ, RZ, R3 ;  /* 0x000000ffff027224 */ /* 0x000fe200078e0003 */
[----:B------:R-:W-:-:S03]  /*02f0*/  SHF.R.S32.HI R3, RZ, 0x1f, R0 ;  /* 0x0000001fff037819 */ /* 0x000fc60000011400 */
[----:B------:R-:W-:Y:S01]  /*0300*/  @!P2 IMAD.MOV R2, RZ, RZ, -R2 ;  /* 0x000000ffff02a224 */ /* 0x000fe200078e0a02 */
[----:B------:R-:W-:Y:S02]  /*0310*/  @!P1 LOP3.LUT R2, RZ, R4, RZ, 0x33, !PT ;  /* 0x00000004ff029212 */ /* 0x000fe400078e33ff */
[----:B------:R-:W-:-:S03]  /*0320*/  LEA.HI R3, R3, R0, RZ, 0x6 ;  /* 0x0000000003037211 */ /* 0x000fc600078f30ff */
[----:B------:R-:W-:Y:S02]  /*0330*/  IMAD.SHL.U32 R6, R2, 0x8, RZ ;  /* 0x0000000802067824 */ /* 0x000fe400078e00ff */
[----:B------:R-:W-:-:S03]  /*0340*/  IMAD.MOV R2, RZ, RZ, -R2 ;  /* 0x000000ffff027224 */ /* 0x000fc600078e0a02 */
[----:B------:R-:W-:Y:S01]  /*0350*/  LEA.HI.SX32 R3, R3, -R6, 0x1a ;  /* 0x8000000603037211 */ /* 0x000fe200078fd2ff */
[----:B------:R-:W-:-:S03]  /*0360*/  IMAD R4, R4, R2, R5 ;  /* 0x0000000204047224 */ /* 0x000fc600078e0205 */
[----:B------:R-:W-:Y:S02]  /*0370*/  VIMNMX R11, R3, 0x8, PT ;  /* 0x00000008030b7848 */ /* 0x000fe40003fe0100 */
[----:B------:R-:W-:Y:S02]  /*0380*/  IABS R9, R4 ;  /* 0x0000000400097213 */ /* 0x000fe40000000000 */
[----:B------:R-:W-:-:S04]  /*0390*/  IABS R7, R11 ;  /* 0x0000000b00077213 */ /* 0x000fc80000000000 */
[----:B------:R-:W0:Y:S08]  /*03a0*/  I2F.RP R0, R7 ;  /* 0x0000000700007306 */ /* 0x000e300000209400 */
[----:B0-----:R-:W0:Y:S02]  /*03b0*/  MUFU.RCP R0, R0 ;  /* 0x0000000000007308 */ /* 0x001e240000001000 */
[----:B0-----:R-:W-:-:S06]  /*03c0*/  VIADD R3, R0, 0xffffffe ;  /* 0x0ffffffe00037836 */ /* 0x001fcc0000000000 */
[----:B------:R-:W0:Y:S02]  /*03d0*/  F2I.FTZ.U32.TRUNC.NTZ R3, R3 ;  /* 0x0000000300037305 */ /* 0x000e24000021f000 */
[----:B0-----:R-:W-:-:S04]  /*03e0*/  IMAD.MOV R8, RZ, RZ, -R3 ;  /* 0x000000ffff087224 */ /* 0x001fc800078e0a03 */
[----:B------:R-:W-:Y:S01]  /*03f0*/  IMAD.MOV.U32 R2, RZ, RZ, R8 ;  /* 0x000000ffff027224 */ /* 0x000fe200078e0008 */
[----:B------:R-:W-:-:S03]  /*0400*/  IABS R8, R11 ;  /* 0x0000000b00087213 */ /* 0x000fc60000000000 */
[----:B------:R-:W-:Y:S02]  /*0410*/  IMAD R5, R2, R7, RZ ;  /* 0x0000000702057224 */ /* 0x000fe400078e02ff */
[----:B------:R-:W-:Y:S02]  /*0420*/  IMAD.MOV.U32 R2, RZ, RZ, RZ ;  /* 0x000000ffff027224 */ /* 0x000fe400078e00ff */
[----:B------:R-:W-:Y:S02]  /*0430*/  IMAD.MOV R0, RZ, RZ, -R8 ;  /* 0x000000ffff007224 */ /* 0x000fe400078e0a08 */
        /* <DEDUP_REMOVED lines=9> */
[----:B------:R-:W-:-:S07]  /*04d0*/  ISETP.GE.AND P2, PT, R0, RZ, PT ;  /* 0x000000ff0000720c */ /* 0x000fce0003f46270 */
[----:B------:R-:W-:Y:S01]  /*04e0*/  @P0 VIADD R2, R2, 0x1 ;  /* 0x0000000102020836 */ /* 0x000fe20000000000 */
[----:B------:R-:W-:-:S03]  /*04f0*/  PLOP3.LUT P0, PT, PT, PT, UP0, 0x80, 0x0 ;  /* 0x000000000000781c */ /* 0x000fc60003f0f008 */
[----:B------:R-:W-:Y:S01]  /*0500*/  IMAD.MOV.U32 R3, RZ, RZ, R2 ;  /* 0x000000ffff037224 */ /* 0x000fe200078e0002 */
[----:B------:R-:W-:-:S03]  /*0510*/  SHF.R.U32.HI R2, RZ, 0x6, R133 ;  /* 0x00000006ff027819 */ /* 0x000fc60000011685 */
[----:B------:R-:W-:Y:S01]  /*0520*/  @!P2 IMAD.MOV R3, RZ, RZ, -R3 ;  /* 0x000000ffff03a224 */ /* 0x000fe200078e0a03 */
[----:B------:R-:W-:Y:S02]  /*0530*/  @!P1 LOP3.LUT R3, RZ, R11, RZ, 0x33, !PT ;  /* 0x0000000bff039212 */ /* 0x000fe400078e33ff */
[----:B------:R-:W-:-:S03]  /*0540*/  SGXT.U32 R2, R2, 0x1 ;  /* 0x000000010202781a */ /* 0x000fc60000000000 */
[----:B------:R-:W-:Y:S01]  /*0550*/  IMAD.MOV R0, RZ, RZ, -R3 ;  /* 0x000000ffff007224 */ /* 0x000fe200078e0a03 */
[C---:B------:R-:W-:Y:S01]  /*0560*/  LOP3.LUT R130, R2.reuse, 0x2, RZ, 0xfc, !PT ;  /* 0x0000000202827812 */ /* 0x040fe200078efcff */
[----:B------:R-:W-:Y:S01]  /*0570*/  IMAD.SHL.U32 R3, R3, 0x40, RZ ;  /* 0x0000004003037824 */ /* 0x000fe200078e00ff */
[C---:B------:R-:W-:Y:S01]  /*0580*/  LOP3.LUT R131, R2.reuse, 0x4, RZ, 0xfc, !PT ;  /* 0x0000000402837812 */ /* 0x040fe200078efcff */
[----:B------:R-:W-:Y:S01]  /*0590*/  IMAD R0, R11, R0, R4 ;  /* 0x000000000b007224 */ /* 0x000fe200078e0204 */
[C---:B------:R-:W-:Y:S02]  /*05a0*/  LOP3.LUT R4, R133.reuse, 0x3f, RZ, 0xc0, !PT ;  /* 0x0000003f85047812 */ /* 0x040fe400078ec0ff */
[----:B------:R-:W-:Y:S01]  /*05b0*/  LOP3.LUT R132, R2, 0x6, RZ, 0xfc, !PT ;  /* 0x0000000602847812 */ /* 0x000fe200078efcff */
[----:B------:R-:W-:Y:S01]  /*05c0*/  IMAD.IADD R5, R6, 0x1, R0 ;  /* 0x0000000106057824 */ /* 0x000fe200078e0200 */
[----:B------:R-:W-:Y:S02]  /*05d0*/  LOP3.LUT R0, R133, 0x7f, RZ, 0xc0, !PT ;  /* 0x0000007f85007812 */ /* 0x000fe400078ec0ff */
[C---:B------:R-:W-:Y:S01]  /*05e0*/  LOP3.LUT R108, R2.reuse, 0x8, RZ, 0xfc, !PT ;  /* 0x00000008026c7812 */ /* 0x040fe200078efcff */
[----:B------:R-:W-:Y:S01]  /*05f0*/  IMAD R98, R5, 0x40, R4 ;  /* 0x0000004005627824 */ /* 0x000fe200078e0204 */
[----:B------:R-:W-:-:S02]  /*0600*/  LOP3.LUT R110, R2, 0xa, RZ, 0xfc, !PT ;  /* 0x0000000a026e7812 */ /* 0x000fc400078efcff */
[C---:B------:R-:W-:Y:S02]  /*0610*/  LOP3.LUT R112, R2.reuse, 0xc, RZ, 0xfc, !PT ;  /* 0x0000000c02707812 */ /* 0x040fe400078efcff */
[----:B------:R0:W-:Y:S01]  /*0620*/  STL [R1+0x4], R98 ;  /* 0x0000046201007387 */ /* 0x0001e20000100800 */
[C---:B------:R-:W-:Y:S02]  /*0630*/  LOP3.LUT R114, R2.reuse, 0x10, RZ, 0xfc, !PT ;  /* 0x0000001002727812 */ /* 0x040fe400078efcff */
[C---:B------:R-:W-:Y:S02]  /*0640*/  LOP3.LUT R116, R2.reuse, 0x12, RZ, 0xfc, !PT ;  /* 0x0000001202747812 */ /* 0x040fe400078efcff */
[C---:B------:R-:W-:Y:S02]  /*0650*/  LOP3.LUT R118, R2.reuse, 0x14, RZ, 0xfc, !PT ;  /* 0x0000001402767812 */ /* 0x040fe400078efcff */
[C---:B------:R-:W-:Y:S02]  /*0660*/  LOP3.LUT R120, R2.reuse, 0x16, RZ, 0xfc, !PT ;  /* 0x0000001602787812 */ /* 0x040fe400078efcff */
[----:B------:R-:W-:-:S02]  /*0670*/  LOP3.LUT R122, R2, 0x18, RZ, 0xfc, !PT ;  /* 0x00000018027a7812 */ /* 0x000fc400078efcff */
[C---:B------:R-:W-:Y:S02]  /*0680*/  LOP3.LUT R124, R2.reuse, 0x1a, RZ, 0xfc, !PT ;  /* 0x0000001a027c7812 */ /* 0x040fe400078efcff */
        /* <DEDUP_REMOVED lines=14> */
[----:B------:R-:W-:Y:S01]  /*0770*/  LOP3.LUT R238, R2, 0x3c, RZ, 0xfc, !PT ;  /* 0x0000003c02ee7812 */ /* 0x000fe200078efcff */
[----:B0-----:R-:W-:Y:S06]  /*0780*/  @P0 BRA `(.L_x_0) ;  /* 0x0000000000500947 */ /* 0x001fec0003800000 */
[----:B------:R-:W-:Y:S01]  /*0790*/  IMAD.SHL.U32 R4, R133, 0x10, RZ ;  /* 0x0000001085047824 */ /* 0x000fe200078e00ff */
[----:B------:R-:W-:Y:S02]  /*07a0*/  CS2R R24, SRZ ;  /* 0x0000000000187805 */ /* 0x000fe4000001ff00 */
[----:B------:R-:W-:Y:S02]  /*07b0*/  CS2R R26, SRZ ;  /* 0x00000000001a7805 */ /* 0x000fe4000001ff00 */
[----:B------:R-:W-:Y:S02]  /*07c0*/  CS2R R28, SRZ ;  /* 0x00000000001c7805 */ /* 0x000fe4000001ff00 */
[----:B------:R-:W-:Y:S02]  /*07d0*/  CS2R R30, SRZ ;  /* 0x00000000001e7805 */ /* 0x000fe4000001ff00 */
[----:B------:R-:W-:Y:S02]  /*07e0*/  LOP3.LUT R4, R4, 0x70, RZ, 0xc0, !PT ;  /* 0x0000007004047812 */ /* 0x000fe400078ec0ff */
[----:B------:R-:W-:-:S02]  /*07f0*/  CS2R R32, SRZ ;  /* 0x0000000000207805 */ /* 0x000fc4000001ff00 */
[----:B------:R-:W-:Y:S02]  /*0800*/  CS2R R34, SRZ ;  /* 0x0000000000227805 */ /* 0x000fe4000001ff00 */
[----:B------:R-:W-:Y:S02]  /*0810*/  CS2R R36, SRZ ;  /* 0x0000000000247805 */ /* 0x000fe4000001ff00 */
[----:B------:R-:W-:Y:S01]  /*0820*/  CS2R R38, SRZ ;  /* 0x0000000000267805 */ /* 0x000fe2000001ff00 */
[----:B------:R0:W-:Y:S01]  /*0830*/  STL [R1+0x8], R4 ;  /* 0x0000080401007387 */ /* 0x0001e20000100800 */
[----:B------:R-:W-:Y:S02]  /*0840*/  CS2R R40, SRZ ;  /* 0x0000000000287805 */ /* 0x000fe4000001ff00 */
[----:B------:R-:W-:Y:S02]  /*0850*/  CS2R R42, SRZ ;  /* 0x00000000002a7805 */ /* 0x000fe4000001ff00 */
[----:B------:R-:W-:-:S02]  /*0860*/  CS2R R44, SRZ ;  /* 0x00000000002c7805 */ /* 0x000fc4000001ff00 */
[----:B------:R-:W-:Y:S02]  /*0870*/  CS2R R46, SRZ ;  /* 0x00000000002e7805 */ /* 0x000fe4000001ff00 */
[----:B------:R-:W-:Y:S02]  /*0880*/  CS2R R48, SRZ ;  /* 0x0000000000307805 */ /* 0x000fe4000001ff00 */
[----:B------:R-:W-:Y:S02]  /*0890*/  CS2R R50, SRZ ;  /* 0x0000000000327805 */ /* 0x000fe4000001ff00 */
[----:B------:R-:W-:Y:S02]  /*08a0*/  CS2R R52, SRZ ;  /* 0x0000000000347805 */ /* 0x000fe4000001ff00 */
[----:B------:R-:W-:Y:S01]  /*08b0*/  CS2R R54, SRZ ;  /* 0x0000000000367805 */ /* 0x000fe2000001ff00 */
[----:B0-----:R-:W-:Y:S06]  /*08c0*/  BRA `(.L_x_1) ;  /* 0x0000008c00dc7947 */ /* 0x001fec0003800000 */
.L_x_0:
[----:B------:R-:W-:Y:S01]  /*08d0*/  IABS R5, R55 ;  /* 0x0000003700057213 */ /* 0x000fe20000000000 */
[C---:B------:R-:W-:Y:S01]  /*08e0*/  VIADD R6, R3.reuse, 0x3f ;  /* 0x0000003f03067836 */ /* 0x040fe20000000000 */
[----:B------:R-:W-:Y:S01]  /*08f0*/  IABS R71, R54 ;  /* 0x0000003600477213 */ /* 0x000fe20000000000 */
[----:B------:R-:W-:Y:S01]  /*0900*/  IMAD.MOV.U32 R12, RZ, RZ, RZ ;  /* 0x000000ffff0c7224 */ /* 0x000fe200078e00ff */
[----:B------:R-:W0:Y:S01]  /*0910*/  I2F.RP R7, R5 ;  /* 0x0000000500077306 */ /* 0x000e220000209400 */
[C---:B------:R-:W-:Y:S01]  /*0920*/  VIADD R20, R3.reuse, 0x3c ;  /* 0x0000003c03147836 */ /* 0x040fe20000000000 */
[----:B------:R-:W-:Y:S01]  /*0930*/  IABS R10, R6 ;  /* 0x00000006000a7213 */ /* 0x000fe20000000000 */
[C---:B------:R-:W-:Y:S01]  /*0940*/  VIADD R22, R3.reuse, 0x3a ;  /* 0x0000003a03167836 */ /* 0x040fe20000000000 */
[----:B------:R-:W-:Y:S01]  /*0950*/  ISETP.GE.AND P2, PT, R6, RZ, PT ;  /* 0x000000ff0600720c */ /* 0x000fe20003f46270 */
[C---:B------:R-:W-:Y:S01]  /*0960*/  VIADD R21, R3.reuse, 0x3b ;  /* 0x0000003b03157836 */ /* 0x040fe20000000000 */
[----:B------:R-:W-:Y:S01]  /*0970*/  IABS R16, R20 ;  /* 0x0000001400107213 */ /* 0x000fe20000000000 */
        /* <DEDUP_REMOVED lines=8> */
[----:B0-----:R-:W0:Y:S01]  /*0a00*/  MUFU.RCP R7, R7 ;  /* 0x0000000700077308 */ /* 0x001e220000001000 */
[C---:B------:R-:W-:Y:S01]  /*0a10*/  VIADD R28, R3.reuse, 0x30 ;  /* 0x00000030031c7836 */ /* 0x040fe20000000000 */
[----:B------:R-:W-:Y:S01]  /*0a20*/  ULDC UR4, c[0x0][0x240] ;  /* 0x0000900000047ab9 */ /* 0x000fe20000000800 */
[C---:B------:R-:W-:Y:S01]  /*0a30*/  VIADD R30, R3.reuse, 0x2e ;  /* 0x0000002e031e7836 */ /* 0x040fe20000000000 */
[----:B------:R-:W-:Y:S01]  /*0a40*/  IABS R26, R29 ;  /* 0x0000001d001a7213 */ /* 0x000fe20000000000 */
[C---:B------:R-:W-:Y:S01]  /*0a50*/  VIADD R34, R3.reuse, 0x2a ;  /* 0x0000002a03227836 */ /* 0x040fe20000000000 */
[----:B------:R-:W-:Y:S01]  /*0a60*/  ULDC UR29, c[0x0][0x238] ;  /* 0x00008e00001d7ab9 */ /* 0x000fe20000000800 */
[C---:B------:R-:W-:Y:S01]  /*0a70*/  VIADD R35, R3.reuse, 0x29 ;  /* 0x0000002903237836 */ /* 0x040fe20000000000 */
[----:B------:R-:W-:Y:S01]  /*0a80*/  IABS R27, R30 ;  /* 0x0000001e001b7213 */ /* 0x000fe20000000000 */
[C---:B------:R-:W-:Y:S01]  /*0a90*/  VIADD R32, R3.reuse, 0x2b ;  /* 0x0000002b03207836 */ /* 0x040fe20000000000 */
[----:B------:R-:W-:Y:S01]  /*0aa0*/  IABS R31, R34 ;  /* 0x00000022001f7213 */ /* 0x000fe20000000000 */
[C---:B------:R-:W-:Y:S01]  /*0ab0*/  VIADD R38, R3.reuse, 0x27 ;  /* 0x0000002703267836 */ /* 0x040fe20000000000 */
[----:B------:R-:W-:Y:S01]  /*0ac0*/  IABS R33, R35 ;  /* 0x0000002300217213 */ /* 0x000fe20000000000 */
[C---:B------:R-:W-:Y:S01]  /*0ad0*/  VIADD R39, R3.reuse, 0x26 ;  /* 0x0000002603277836 */ /* 0x040fe20000000000 */
[----:B------:R-:W-:Y:S01]  /*0ae0*/  USHF.L.U32 UR23, UR29, 0x7, URZ ;  /* 0x000000071d177899 */ /* 0x000fe2000800063f */
[----:B------:R-:W-:Y:S01]  /*0af0*/  VIADD R40, R3, 0x25 ;  /* 0x0000002503287836 */ /* 0x000fe20000000000 */
[C---:B------:R-:W-:Y:S01]  /*0b00*/  LOP3.LUT R210, R2.reuse, 0x7a, RZ, 0xfc, !PT ;  /* 0x0000007a02d27812 */ /* 0x040fe200078efcff */
[----:B0-----:R-:W-:Y:S01]  /*0b10*/  VIADD R13, R7, 0xffffffe ;  /* 0x0ffffffe070d7836 */ /* 0x001fe20000000000 */
[C---:B------:R-:W-:Y:S01]  /*0b20*/  LOP3.LUT R213, R2.reuse, 0x74, RZ, 0xfc, !PT ;  /* 0x0000007402d57812 */ /* 0x040fe200078efcff */
[C---:B------:R-:W-:Y:S01]  /*0b30*/  VIADD R41, R3.reuse, 0x24 ;  /* 0x0000002403297836 */ /* 0x040fe20000000000 */
[----:B------:R-:W-:Y:S01]  /*0b40*/  IABS R36, R40 ;  /* 0x0000002800247213 */ /* 0x000fe20000000000 */
[C---:B------:R-:W-:Y:S01]  /*0b50*/  VIADD R48, R3.reuse, 0x1d ;  /* 0x0000001d03307836 */ /* 0x040fe20000000000 */
[C---:B------:R-:W-:Y:S01]  /*0b60*/  LOP3.LUT R216, R2.reuse, 0x6c, RZ, 0xfc, !PT ;  /* 0x0000006c02d87812 */ /* 0x040fe200078efcff */
[----:B------:R-:W0:Y:S01]  /*0b70*/  F2I.FTZ.U32.TRUNC.NTZ R13, R13 ;  /* 0x0000000d000d7305 */ /* 0x000e22000021f000 */
[----:B------:R-:W-:Y:S01]  /*0b80*/  IABS R37, R41 ;  /* 0x0000002900257213 */ /* 0x000fe20000000000 */
[C---:B------:R-:W-:Y:S01]  /*0b90*/  VIADD R44, R3.reuse, 0x1e ;  /* 0x0000001e032c7836 */ /* 0x040fe20000000000 */
[----:B------:R-:W-:Y:S01]  /*0ba0*/  IABS R45, R48 ;  /* 0x00000030002d7213 */ /* 0x000fe20000000000 */
[C---:B------:R-:W-:Y:S01]  /*0bb0*/  VIADD R49, R3.reuse, 0x1c ;  /* 0x0000001c03317836 */ /* 0x040fe20000000000 */
[C---:B------:R-:W-:Y:S01]  /*0bc0*/  LOP3.LUT R219, R2.reuse, 0x66, RZ, 0xfc, !PT ;  /* 0x0000006602db7812 */ /* 0x040fe200078efcff */
[C---:B------:R-:W-:Y:S01]  /*0bd0*/  VIADD R50, R3.reuse, 0x1a ;  /* 0x0000001a03327836 */ /* 0x040fe20000000000 */
[----:B------:R-:W-:Y:S01]  /*0be0*/  IABS R43, R44 ;  /* 0x0000002c002b7213 */ /* 0x000fe20000000000 */
[C---:B------:R-:W-:Y:S01]  /*0bf0*/  VIADD R53, R3.reuse, 0x18 ;  /* 0x0000001803357836 */ /* 0x040fe20000000000 */
[----:B------:R-:W-:Y:S01]  /*0c00*/  LOP3.LUT R222, R2, 0x60, RZ, 0xfc, !PT ;  /* 0x0000006002de7812 */ /* 0x000fe200078efcff */
[C---:B------:R-:W-:Y:S01]  /*0c10*/  VIADD R56, R3.reuse, 0x17 ;  /* 0x0000001703387836 */ /* 0x040fe20000000000 */
[----:B------:R-:W-:Y:S01]  /*0c20*/  IABS R46, R50 ;  /* 0x00000032002e7213 */ /* 0x000fe20000000000 */
[C---:B------:R-:W-:Y:S01]  /*0c30*/  VIADD R58, R3.reuse, 0x15 ;  /* 0x00000015033a7836 */ /* 0x040fe20000000000 */
[----:B------:R-:W-:Y:S01]  /*0c40*/  UIADD3 UR18, UR60, 0x2000, URZ ;  /* 0x000020003c127890 */ /* 0x000fe2000fffe03f */
[C---:B------:R-:W-:Y:S01]  /*0c50*/  VIADD R57, R3.reuse, 0x16 ;  /* 0x0000001603397836 */ /* 0x040fe20000000000 */
[----:B------:R-:W-:Y:S01]  /*0c60*/  ULDC UR20, c[0x0][0x238] ;  /* 0x00008e0000147ab9 */ /* 0x000fe20000000800 */
[--C-:B0-----:R-:W-:Y:S01]  /*0c70*/  IMAD.MOV R8, RZ, RZ, -R13.reuse ;  /* 0x000000ffff087224 */ /* 0x101fe200078e0a0d */
[----:B------:R-:W-:Y:S01]  /*0c80*/  IABS R52, R58 ;  /* 0x0000003a00347213 */ /* 0x000fe20000000000 */
[C---:B------:R-:W-:Y:S01]  /*0c90*/  VIADD R59, R3.reuse, 0x14 ;  /* 0x00000014033b7836 */ /* 0x040fe20000000000 */
[----:B------:R-:W-:Y:S01]  /*0ca0*/  IABS R51, R57 ;  /* 0x0000003900337213 */ /* 0x000fe20000000000 */
[----:B------:R-:W-:Y:S01]  /*0cb0*/  IMAD R9, R8, R5, RZ ;  /* 0x0000000508097224 */ /* 0x000fe200078e02ff */
[C---:B------:R-:W-:Y:S01]  /*0cc0*/  LOP3.LUT R225, R2.reuse, 0x58, RZ, 0xfc, !PT ;  /* 0x0000005802e17812 */ /* 0x040fe200078efcff */
[----:B------:R-:W-:Y:S01]  /*0cd0*/  VIADD R8, R3, 0x3e ;  /* 0x0000003e03087836 */ /* 0x000fe20000000000 */
[----:B------:R-:W-:Y:S01]  /*0ce0*/  ULDC UR22, c[0x0][0x238] ;  /* 0x00008e0000167ab9 */ /* 0x000fe20000000800 */
[----:B------:R-:W-:Y:S01]  /*0cf0*/  IMAD.HI.U32 R12, R13, R9, R12 ;  /* 0x000000090d0c7227 */ /* 0x000fe200078e000c */
[----:B------:R-:W-:Y:S01]  /*0d00*/  LOP3.LUT R211, R2, 0x78, RZ, 0xfc, !PT ;  /* 0x0000007802d37812 */ /* 0x000fe200078efcff */
[----:B------:R-:W-:Y:S01]  /*0d10*/  USHF.R.U32.HI UR18, URZ, 0x4, UR18 ;  /* 0x000000043f127899 */ /* 0x000fe20008011612 */
[----:B------:R-:W-:Y:S01]  /*0d20*/  IABS R13, R8 ;  /* 0x00000008000d7213 */ /* 0x000fe20000000000 */
[----:B------:R-:W-:Y:S01]  /*0d30*/  VIADD R9, R3, 0x3d ;  /* 0x0000003d03097836 */ /* 0x000fe20000000000 */
[----:B------:R-:W-:Y:S01]  /*0d40*/  ISETP.GE.AND P3, PT, R8, RZ, PT ;  /* 0x000000ff0800720c */ /* 0x000fe20003f66270 */
[----:B------:R-:W-:Y:S01]  /*0d50*/  IMAD.HI.U32 R7, R12, R10, RZ ;  /* 0x0000000a0c077227 */ /* 0x000fe200078e00ff */
[C---:B------:R-:W-:Y:S01]  /*0d60*/  LOP3.LUT R214, R2.reuse, 0x72, RZ, 0xfc, !PT ;  /* 0x0000007202d67812 */ /* 0x040fe200078efcff */
[----:B------:R-:W-:Y:S01]  /*0d70*/  USHF.R.U32.HI UR28, URZ, 0x4, UR60 ;  /* 0x000000043f1c7899 */ /* 0x000fe2000801163c */
[----:B------:R-:W-:Y:S01]  /*0d80*/  IABS R14, R9 ;  /* 0x00000009000e7213 */ /* 0x000fe20000000000 */
[----:B------:R-:W-:Y:S01]  /*0d90*/  IMAD.MOV R7, RZ, RZ, -R7 ;  /* 0x000000ffff077224 */ /* 0x000fe200078e0a07 */
[----:B------:R-:W-:Y:S01]  /*0da0*/  LOP3.LUT R217, R2, 0x6a, RZ, 0xfc, !PT ;  /* 0x0000006a02d97812 */ /* 0x000fe200078efcff */
[----:B------:R-:W-:Y:S01]  /*0db0*/  IMAD.HI.U32 R6, R12, R13, RZ ;  /* 0x0000000d0c067227 */ /* 0x000fe200078e00ff */
[C---:B------:R-:W-:Y:S01]  /*0dc0*/  LOP3.LUT R220, R2.reuse, 0x64, RZ, 0xfc, !PT ;  /* 0x0000006402dc7812 */ /* 0x040fe200078efcff */
[----:B------:R-:W-:Y:S01]  /*0dd0*/  USGXT.U32 UR30, UR18, 0xe ;  /* 0x0000000e121e789a */ /* 0x000fe20008000000 */
[C---:B------:R-:W-:Y:S01]  /*0de0*/  LOP3.LUT R223, R2.reuse, 0x5c, RZ, 0xfc, !PT ;  /* 0x0000005c02df7812 */ /* 0x040fe200078efcff */
[C---:B------:R-:W-:Y:S01]  /*0df0*/  IMAD R10, R5.reuse, R7, R10 ;  /* 0x00000007050a7224 */ /* 0x040fe200078e020a */
[----:B------:R-:W-:Y:S01]  /*0e00*/  LOP3.LUT R228, R2, 0x52, RZ, 0xfc, !PT ;  /* 0x0000005202e47812 */ /* 0x000fe200078efcff */
[----:B------:R-:W-:Y:S01]  /*0e10*/  IMAD.HI.U32 R7, R12, R14, RZ ;  /* 0x0000000e0c077227 */ /* 0x000fe200078e00ff */
[C---:B------:R-:W-:Y:S01]  /*0e20*/  LOP3.LUT R226, R2.reuse, 0x56, RZ, 0xfc, !PT ;  /* 0x0000005602e27812 */ /* 0x040fe200078efcff */
[----:B------:R-:W-:Y:S01]  /*0e30*/  ULDC.64 UR16, c[0x0][0x210] ;  /* 0x0000840000107ab9 */ /* 0x000fe20000000a00 */
[C---:B------:R-:W-:Y:S01]  /*0e40*/  ISETP.GT.U32.AND P0, PT, R5.reuse, R10, PT ;  /* 0x0000000a0500720c */ /* 0x040fe20003f04070 */
[----:B------:R-:W-:Y:S01]  /*0e50*/  IMAD.MOV R6, RZ, RZ, -R6 ;  /* 0x000000ffff067224 */ /* 0x000fe200078e0a06 */
[C---:B------:R-:W-:Y:S01]  /*0e60*/  LOP3.LUT R231, R2.reuse, 0x4a, RZ, 0xfc, !PT ;  /* 0x0000004a02e77812 */ /* 0x040fe200078efcff */
[----:B------:R-:W-:Y:S01]  /*0e70*/  IMAD.MOV R15, RZ, RZ, -R7 ;  /* 0x000000ffff0f7224 */ /* 0x000fe200078e0a07 */
[C---:B------:R-:W-:Y:S01]  /*0e80*/  LOP3.LUT R229, R2.reuse, 0x50, RZ, 0xfc, !PT ;  /* 0x0000005002e57812 */ /* 0x040fe200078efcff */
[C---:B------:R-:W-:Y:S01]  /*0e90*/  IMAD R7, R5.reuse, R6, R13 ;  /* 0x0000000605077224 */ /* 0x040fe200078e020d */
[----:B------:R-:W-:Y:S01]  /*0ea0*/  LOP3.LUT R234, R2, 0x44, RZ, 0xfc, !PT ;  /* 0x0000004402ea7812 */ /* 0x000fe200078efcff */
[----:B------:R-:W-:Y:S01]  /*0eb0*/  IMAD.HI.U32 R11, R12, R16, RZ ;  /* 0x000000100c0b7227 */ /* 0x000fe200078e00ff */
[C---:B------:R-:W-:Y:S01]  /*0ec0*/  LOP3.LUT R232, R2.reuse, 0x48, RZ, 0xfc, !PT ;  /* 0x0000004802e87812 */ /* 0x040fe200078efcff */
[----:B------:R-:W-:Y:S01]  /*0ed0*/  USGXT.U32 UR28, UR28, 0xe ;  /* 0x0000000e1c1c789a */ /* 0x000fe20008000000 */
[C---:B------:R-:W-:Y:S01]  /*0ee0*/  ISETP.GT.U32.AND P4, PT, R5.reuse, R7, PT ;  /* 0x000000070500720c */ /* 0x040fe20003f84070 */
[C---:B------:R-:W-:Y:S01]  /*0ef0*/  IMAD R6, R5.reuse, R15, R14 ;  /* 0x0000000f05067224 */ /* 0x040fe200078e020e */
[C---:B------:R-:W-:Y:S01]  /*0f00*/  LOP3.LUT R236, R2.reuse, 0x42, RZ, 0xfc, !PT ;  /* 0x0000004202ec7812 */ /* 0x040fe200078efcff */
[----:B------:R-:W-:Y:S01]  /*0f10*/  IMAD.MOV R11, RZ, RZ, -R11 ;  /* 0x000000ffff0b7224 */ /* 0x000fe200078e0a0b */
[C---:B------:R-:W-:Y:S01]  /*0f20*/  LOP3.LUT R209, R2.reuse, 0x7c, RZ, 0xfc, !PT ;  /* 0x0000007c02d17812 */ /* 0x040fe200078efcff */
[----:B------:R-:W-:Y:S01]  /*0f30*/  IMAD.MOV.U32 R15, RZ, RZ, R18 ;  /* 0x000000ffff0f7224 */ /* 0x000fe200078e0012 */
[C---:B------:R-:W-:Y:S01]  /*0f40*/  ISETP.GT.U32.AND P5, PT, R5.reuse, R6, PT ;  /* 0x000000060500720c */ /* 0x040fe20003fa4070 */
[C---:B------:R-:W-:Y:S01]  /*0f50*/  IMAD R14, R5.reuse, R11, R16 ;  /* 0x0000000b050e7224 */ /* 0x040fe200078e0210 */
[----:B------:R-:W-:Y:S01]  /*0f60*/  LOP3.LUT R212, R2, 0x76, RZ, 0xfc, !PT ;  /* 0x0000007602d47812 */ /* 0x000fe200078efcff */
[----:B------:R-:W-:Y:S01]  /*0f70*/  @!P0 IMAD.IADD R10, R10, 0x1, -R5 ;  /* 0x000000010a0a8824 */ /* 0x000fe200078e0a05 */
[----:B------:R-:W-:Y:S01]  /*0f80*/  LOP3.LUT R215, R2, 0x70, RZ, 0xfc, !PT ;  /* 0x0000007002d77812 */ /* 0x000fe200078efcff */
[C---:B------:R-:W-:Y:S01]  /*0f90*/  IMAD.HI.U32 R11, R12.reuse, R17, RZ ;  /* 0x000000110c0b7227 */ /* 0x040fe200078e00ff */
[C---:B------:R-:W-:Y:S01]  /*0fa0*/  ISETP.GT.U32.AND P1, PT, R5.reuse, R14, PT ;  /* 0x0000000e0500720c */ /* 0x040fe20003f24070 */
[----:B------:R-:W-:Y:S01]  /*0fb0*/  ULDC UR19, c[0x0][0x23c] ;  /* 0x00008f0000137ab9 */ /* 0x000fe20000000800 */
[----:B------:R-:W-:Y:S01]  /*0fc0*/  ISETP.GT.U32.AND P0, PT, R5, R10, PT ;  /* 0x0000000a0500720c */ /* 0x000fe20003f04070 */
[----:B------:R-:W-:Y:S01]  /*0fd0*/  IMAD.HI.U32 R13, R12, R15, RZ ;  /* 0x0000000f0c0d7227 */ /* 0x000fe200078e00ff */
[C---:B------:R-:W-:Y:S01]  /*0fe0*/  LOP3.LUT R218, R2.reuse, 0x68, RZ, 0xfc, !PT ;  /* 0x0000006802da7812 */ /* 0x040fe200078efcff */
[----:B------:R-:W-:Y:S01]  /*0ff0*/  UIADD3 UR18, UP1, UR30, 0x2, URZ ;  /* 0x000000021e127890 */ /* 0x000fe2000ff3e03f */
[C---:B------:R-:W-:Y:S01]  /*1000*/  LOP3.LUT R221, R2.reuse, 0x62, RZ, 0xfc, !PT ;  /* 0x0000006202dd7812 */ /* 0x040fe200078efcff */
[----:B------:R-:W-:Y:S01]  /*1010*/  IMAD.MOV R16, RZ, RZ, -R11 ;  /* 0x000000ffff107224 */ /* 0x000fe200078e0a0b */
[----:B------:R-:W-:Y:S01]  /*1020*/  LOP3.LUT R224, R2, 0x5a, RZ, 0xfc, !PT ;  /* 0x0000005a02e07812 */ /* 0x000fe200078efcff */
[----:B------:R-:W-:Y:S01]  /*1030*/  @!P5 IMAD.IADD R6, R6, 0x1, -R5 ;  /* 0x000000010606d824 */ /* 0x000fe200078e0a05 */
[C---:B------:R-:W-:Y:S01]  /*1040*/  LOP3.LUT R227, R2.reuse, 0x54, RZ, 0xfc, !PT ;  /* 0x0000005402e37812 */ /* 0x040fe200078efcff */
[----:B------:R-:W-:Y:S01]  /*1050*/  IMAD.MOV R18, RZ, RZ, -R13 ;  /* 0x000000ffff127224 */ /* 0x000fe200078e0a0d */
[----:B------:R-:W-:Y:S01]  /*1060*/  LOP3.LUT R230, R2, 0x4c, RZ, 0xfc, !PT ;  /* 0x0000004c02e67812 */ /* 0x000fe200078efcff */
[----:B------:R-:W-:Y:S01]  /*1070*/  IMAD.MOV.U32 R13, RZ, RZ, R19 ;  /* 0x000000ffff0d7224 */ /* 0x000fe200078e0013 */
[----:B------:R-:W-:Y:S01]  /*1080*/  LEA.HI R208, R133, 0x7e, RZ, 0x1a ;  /* 0x0000007e85d07811 */ /* 0x000fe200078fd0ff */
[----:B------:R-:W-:Y:S01]  /*1090*/  @!P4 IMAD.IADD R7, R7, 0x1, -R5 ;  /* 0x000000010707c824 */ /* 0x000fe200078e0a05 */
[C---:B------:R-:W-:Y:S01]  /*10a0*/  ISETP.GT.U32.AND P4, PT, R5.reuse, R6, PT ;  /* 0x000000060500720c */ /* 0x040fe20003f84070 */
[----:B------:R-:W-:Y:S01]  /*10b0*/  IMAD R16, R5, R16, R17 ;  /* 0x0000001005107224 */ /* 0x000fe200078e0211 */
[----:B------:R-:W-:Y:S01]  /*10c0*/  LEA.HI R207, R133, 0x6e, RZ, 0x1a ;  /* 0x0000006e85cf7811 */ /* 0x000fe200078fd0ff */
[----:B------:R-:W-:Y:S01]  /*10d0*/  IMAD.HI.U32 R8, R12, R13, RZ ;  /* 0x0000000d0c087227 */ /* 0x000fe200078e00ff */
[----:B------:R-:W-:Y:S01]  /*10e0*/  ISETP.GT.U32.AND P5, PT, R5, R7, PT ;  /* 0x000000070500720c */ /* 0x000fe20003fa4070 */
[----:B------:R-:W-:Y:S01]  /*10f0*/  ULDC UR21, c[0x0][0x238] ;  /* 0x00008e0000157ab9 */ /* 0x000fe20000000800 */
[----:B------:R-:W-:Y:S01]  /*1100*/  LEA.HI R206, R133, 0x5e, RZ, 0x1a ;  /* 0x0000005e85ce7811 */ /* 0x000fe200078fd0ff */
[C---:B------:R-:W-:Y:S01]  /*1110*/  IMAD R11, R5.reuse, R18, R15 ;  /* 0x00000012050b7224 */ /* 0x040fe200078e020f */
[----:B------:R-:W-:Y:S01]  /*1120*/  IABS R18, R24 ;  /* 0x0000001800127213 */ /* 0x000fe20000000000 */
[--C-:B------:R-:W-:Y:S01]  /*1130*/  @!P1 IMAD.IADD R14, R14, 0x1, -R5.reuse ;  /* 0x000000010e0e9824 */ /* 0x100fe200078e0a05 */
[C---:B------:R-:W-:Y:S01]  /*1140*/  ISETP.GT.U32.AND P1, PT, R5.reuse, R16, PT ;  /* 0x000000100500720c */ /* 0x040fe20003f24070 */
[----:B------:R-:W-:Y:S01]  /*1150*/  IMAD.MOV R8, RZ, RZ, -R8 ;  /* 0x000000ffff087224 */ /* 0x000fe200078e0a08 */
[----:B------:R-:W-:Y:S01]  /*1160*/  LOP3.LUT R237, R2, 0x40, RZ, 0xfc, !PT ;  /* 0x0000004002ed7812 */ /* 0x000fe200078efcff */
[----:B------:R-:W-:Y:S01]  /*1170*/  @!P0 IMAD.IADD R10, R10, 0x1, -R5 ;  /* 0x000000010a0a8824 */ /* 0x000fe200078e0a05 */
[----:B------:R-:W-:Y:S01]  /*1180*/  ISETP.GT.U32.AND P0, PT, R5, R11, PT ;  /* 0x0000000b0500720c */ /* 0x000fe20003f04070 */
[----:B------:R-:W-:Y:S01]  /*1190*/  VIADD R17, R3, 0x38 ;  /* 0x0000003803117836 */ /* 0x000fe20000000000 */
[C---:B------:R-:W-:Y:S01]  /*11a0*/  ISETP.GT.U32.AND P6, PT, R5.reuse, R14, PT ;  /* 0x0000000e0500720c */ /* 0x040fe20003fc4070 */
[----:B------:R-:W-:Y:S01]  /*11b0*/  IMAD R13, R5, R8, R13 ;  /* 0x00000008050d7224 */ /* 0x000fe200078e020d */
[----:B------:R-:W-:Y:S01]  /*11c0*/  LOP3.LUT R233, R2, 0x46, RZ, 0xfc, !PT ;  /* 0x0000004602e97812 */ /* 0x000fe200078efcff */
[--C-:B------:R-:W-:Y:S01]  /*11d0*/  @!P4 IMAD.IADD R6, R6, 0x1, -R5.reuse ;  /* 0x000000010606c824 */ /* 0x100fe200078e0a05 */
[----:B------:R-:W-:Y:S01]  /*11e0*/  IABS R15, R17 ;  /* 0x00000011000f7213 */ /* 0x000fe20000000000 */
[--C-:B------:R-:W-:Y:S01]  /*11f0*/  @!P5 IMAD.IADD R7, R7, 0x1, -R5.reuse ;  /* 0x000000010707d824 */ /* 0x100fe200078e0a05 */
[----:B------:R-:W-:Y:S01]  /*1200*/  ISETP.GT.U32.AND P4, PT, R5, R13, PT ;  /* 0x0000000d0500720c */ /* 0x000fe20003f84070 */
[----:B------:R-:W-:Y:S01]  /*1210*/  @!P1 IMAD.IADD R16, R16, 0x1, -R5 ;  /* 0x0000000110109824 */ /* 0x000fe200078e0a05 */
[----:B------:R-:W-:Y:S01]  /*1220*/  ISETP.GE.AND P5, PT, R9, RZ, PT ;  /* 0x000000ff0900720c */ /* 0x000fe20003fa6270 */
[----:B------:R-:W-:Y:S01]  /*1230*/  IMAD.HI.U32 R9, R12, R18, RZ ;  /* 0x000000120c097227 */ /* 0x000fe200078e00ff */
[----:B------:R-:W-:-:S03]  /*1240*/  ISETP.GE.AND P1, PT, R21, RZ, PT ;  /* 0x000000ff1500720c */ /* 0x000fc60003f26270 */
[----:B------:R-:W-:-:S04]  /*1250*/  IMAD.HI.U32 R8, R12, R15, RZ ;  /* 0x0000000f0c087227 */ /* 0x000fc800078e00ff */
[--C-:B------:R-:W-:Y:S01]  /*1260*/  @!P0 IMAD.IADD R11, R11, 0x1, -R5.reuse ;  /* 0x000000010b0b8824 */ /* 0x100fe200078e0a05 */
[----:B------:R-:W-:Y:S01]  /*1270*/  ISETP.GE.AND P0, PT, R22, RZ, PT ;  /* 0x000000ff1600720c */ /* 0x000fe20003f06270 */
[----:B------:R-:W-:Y:S01]  /*1280*/  @!P6 IMAD.IADD R14, R14, 0x1, -R5 ;  /* 0x000000010e0ee824 */ /* 0x000fe200078e0a05 */
[----:B------:R-:W-:Y:S01]  /*1290*/  ISETP.GE.AND P6, PT, R20, RZ, PT ;  /* 0x000000ff1400720c */ /* 0x000fe20003fc6270 */
[----:B------:R-:W-:Y:S01]  /*12a0*/  @!P2 IMAD.MOV R10, RZ, RZ, -R10 ;  /* 0x000000ffff0aa224 */ /* 0x000fe200078e0a0a */
[C---:B------:R-:W-:Y:S01]  /*12b0*/  ISETP.GT.U32.AND P2, PT, R5.reuse, R16, PT ;  /* 0x000000100500720c */ /* 0x040fe20003f44070 */
[----:B------:R-:W-:Y:S02]  /*12c0*/  IMAD.MOV R9, RZ, RZ, -R9 ;  /* 0x000000ffff097224 */ /* 0x000fe400078e0a09 */
[----:B------:R-:W-:Y:S02]  /*12d0*/  IMAD.MOV R8, RZ, RZ, -R8 ;  /* 0x000000ffff087224 */ /* 0x000fe400078e0a08 */
[----:B------:R-:W-:Y:S01]  /*12e0*/  @!P3 IMAD.MOV R7, RZ, RZ, -R7 ;  /* 0x000000ffff07b224 */ /* 0x000fe200078e0a07 */
[C---:B------:R-:W-:Y:S01]  /*12f0*/  ISETP.GT.U32.AND P3, PT, R5.reuse, R11, PT ;  /* 0x0000000b0500720c */ /* 0x040fe20003f64070 */
[----:B------:R-:W-:-:S02]  /*1300*/  IMAD R18, R5, R9, R18 ;  /* 0x0000000905127224 */ /* 0x000fc400078e0212 */
[----:B------:R-:W-:Y:S02]  /*1310*/  IMAD R15, R5, R8, R15 ;  /* 0x00000008050f7224 */ /* 0x000fe400078e020f */
[----:B------:R-:W-:Y:S02]  /*1320*/  VIADD R21, R3, 0x36 ;  /* 0x0000003603157836 */ /* 0x000fe40000000000 */
[----:B------:R-:W-:Y:S02]  /*1330*/  @!P4 IMAD.IADD R13, R13, 0x1, -R5 ;  /* 0x000000010d0dc824 */ /* 0x000fe400078e0a05 */
[----:B------:R-:W-:Y:S01]  /*1340*/  IMAD.MOV.U32 R9, RZ, RZ, R6 ;  /* 0x000000ffff097224 */ /* 0x000fe200078e0006 */
[----:B------:R-:W-:Y:S01]  /*1350*/  IABS R19, R21 ;  /* 0x0000001500137213 */ /* 0x000fe20000000000 */
[----:B------:R-:W-:Y:S01]  /*1360*/  VIADD R22, R3, 0x35 ;  /* 0x0000003503167836 */ /* 0x000fe20000000000 */
[----:B------:R-:W-:Y:S01]  /*1370*/  ISETP.GT.U32.AND P4, PT, R5, R13, PT ;  /* 0x0000000d0500720c */ /* 0x000fe20003f84070 */
[----:B------:R-:W-:-:S02]  /*1380*/  IMAD.MOV.U32 R8, RZ, RZ, R14 ;  /* 0x000000ffff087224 */ /* 0x000fc400078e000e */
[----:B------:R-:W-:Y:S01]  /*1390*/  @!P5 IMAD.MOV R9, RZ, RZ, -R9 ;  /* 0x000000ffff09d224 */ /* 0x000fe200078e0a09 */
[----:B------:R-:W-:Y:S01]  /*13a0*/  ISETP.GT.U32.AND P5, PT, R5, R15, PT ;  /* 0x0000000f0500720c */ /* 0x000fe20003fa4070 */
[----:B------:R-:W-:Y:S01]  /*13b0*/  @!P6 IMAD.MOV R8, RZ, RZ, -R8 ;  /* 0x000000ffff08e224 */ /* 0x000fe200078e0a08 */
[----:B------:R-:W-:Y:S01]  /*13c0*/  IABS R20, R22 ;  /* 0x0000001600147213 */ /* 0x000fe20000000000 */
[----:B------:R-:W-:Y:S01]  /*13d0*/  @!P2 IMAD.IADD R16, R16, 0x1, -R5 ;  /* 0x000000011010a824 */ /* 0x000fe200078e0a05 */
[----:B------:R-:W-:Y:S01]  /*13e0*/  ISETP.GE.AND P6, PT, R23, RZ, PT ;  /* 0x000000ff1700720c */ /* 0x000fe20003fc6270 */
[----:B------:R-:W-:Y:S01]  /*13f0*/  IMAD.HI.U32 R14, R12, R19, RZ ;  /* 0x000000130c0e7227 */ /* 0x000fe200078e00ff */
[----:B------:R-:W-:-:S03]  /*1400*/  ISETP.GT.U32.AND P2, PT, R5, R18, PT ;  /* 0x000000120500720c */ /* 0x000fc60003f44070 */
[----:B------:R-:W-:Y:S01]  /*1410*/  @!P3 IMAD.IADD R11, R11, 0x1, -R5 ;  /* 0x000000010b0bb824 */ /* 0x000fe200078e0a05 */
[----:B------:R-:W-:Y:S01]  /*1420*/  ISETP.GE.AND P3, PT, R17, RZ, PT ;  /* 0x000000ff1100720c */ /* 0x000fe20003f66270 */
[----:B------:R-:W-:-:S04]  /*1430*/  IMAD.HI.U32 R17, R12, R20, RZ ;  /* 0x000000140c117227 */ /* 0x000fc800078e00ff */
[----:B------:R-:W-:Y:S02]  /*1440*/  IMAD.MOV R14, RZ, RZ, -R14 ;  /* 0x000000ffff0e7224 */ /* 0x000fe400078e0a0e */
[----:B------:R-:W-:Y:S02]  /*1450*/  IMAD.MOV.U32 R6, RZ, RZ, R16 ;  /* 0x000000ffff067224 */ /* 0x000fe400078e0010 */
[----:B------:R-:W-:Y:S02]  /*1460*/  IMAD.MOV R16, RZ, RZ, -R17 ;  /* 0x000000ffff107224 */ /* 0x000fe400078e0a11 */
[--C-:B------:R-:W-:Y:S01]  /*1470*/  @!P4 IMAD.IADD R13, R13, 0x1, -R5.reuse ;  /* 0x000000010d0dc824 */ /* 0x100fe200078e0a05 */
[----:B------:R-:W-:Y:S01]  /*1480*/  ISETP.GE.AND P4, PT, R24, RZ, PT ;  /* 0x000000ff1800720c */ /* 0x000fe20003f86270 */
[----:B------:R-:W-:Y:S01]  /*1490*/  @!P5 IMAD.IADD R15, R15, 0x1, -R5 ;  /* 0x000000010f0fd824 */ /* 0x000fe200078e0a05 */
[----:B------:R-:W-:Y:S01]  /*14a0*/  IABS R24, R25 ;  /* 0x0000001900187213 */ /* 0x000fe20000000000 */
[----:B------:R-:W-:Y:S01]  /*14b0*/  IMAD R17, R5, R14, R19 ;  /* 0x0000000e05117224 */ /* 0x000fe200078e0213 */
[----:B------:R-:W-:Y:S01]  /*14c0*/  ISETP.GE.AND P5, PT, R21, RZ, PT ;  /* 0x000000ff1500720c */ /* 0x000fe20003fa6270 */
[----:B------:R-:W-:Y:S01]  /*14d0*/  @!P2 IMAD.IADD R18, R18, 0x1, -R5 ;  /* 0x000000011212a824 */ /* 0x000fe200078e0a05 */
[----:B------:R-:W-:Y:S01]  /*14e0*/  ISETP.GE.AND P2, PT, R22, RZ, PT ;  /* 0x000000ff1600720c */ /* 0x000fe20003f46270 */
[----:B------:R-:W-:Y:S01]  /*14f0*/  @!P1 IMAD.MOV R6, RZ, RZ, -R6 ;  /* 0x000000ffff069224 */ /* 0x000fe200078e0a06 */
[C---:B------:R-:W-:Y:S01]  /*1500*/  ISETP.GT.U32.AND P1, PT, R5.reuse, R15, PT ;  /* 0x0000000f0500720c */ /* 0x040fe20003f24070 */
[----:B------:R-:W-:Y:S01]  /*1510*/  @!P6 IMAD.MOV R13, RZ, RZ, -R13 ;  /* 0x000000ffff0de224 */ /* 0x000fe200078e0a0d */
[C---:B------:R-:W-:Y:S01]  /*1520*/  ISETP.GT.U32.AND P6, PT, R5.reuse, R17, PT ;  /* 0x000000110500720c */ /* 0x040fe20003fc4070 */
[----:B------:R-:W-:Y:S01]  /*1530*/  @!P0 IMAD.MOV R11, RZ, RZ, -R11 ;  /* 0x000000ffff0b8224 */ /* 0x000fe200078e0a0b */
[----:B------:R-:W-:Y:S01]  /*1540*/  ISETP.GT.U32.AND P0, PT, R5, R18, PT ;  /* 0x000000120500720c */ /* 0x000fe20003f04070 */
[----:B------:R-:W-:-:S02]  /*1550*/  VIADD R14, R3, 0x34 ;  /* 0x00000034030e7836 */ /* 0x000fc40000000000 */
[----:B------:R-:W-:Y:S02]  /*1560*/  IMAD R16, R5, R16, R20 ;  /* 0x0000001005107224 */ /* 0x000fe400078e0214 */
[----:B------:R-:W-:Y:S01]  /*1570*/  VIADD R19, R3, 0x33 ;  /* 0x0000003303137836 */ /* 0x000fe20000000000 */
[----:B------:R-:W-:Y:S01]  /*1580*/  IABS R22, R14 ;  /* 0x0000000e00167213 */ /* 0x000fe20000000000 */
[----:B------:R-:W-:-:S03]  /*1590*/  IMAD.HI.U32 R21, R12, R24, RZ ;  /* 0x000000180c157227 */ /* 0x000fc600078e00ff */
[----:B------:R-:W-:Y:S01]  /*15a0*/  IABS R23, R19 ;  /* 0x0000001300177213 */ /* 0x000fe20000000000 */
[--C-:B------:R-:W-:Y:S01]  /*15b0*/  @!P1 IMAD.IADD R15, R15, 0x1, -R5.reuse ;  /* 0x000000010f0f9824 */ /* 0x100fe200078e0a05 */
[----:B------:R-:W-:Y:S01]  /*15c0*/  ISETP.GE.AND P1, PT, R14, RZ, PT ;  /* 0x000000ff0e00720c */ /* 0x000fe20003f26270 */
[--C-:B------:R-:W-:Y:S02]  /*15d0*/  @!P6 IMAD.IADD R17, R17, 0x1, -R5.reuse ;  /* 0x000000011111e824 */ /* 0x100fe400078e0a05 */
[----:B------:R-:W-:Y:S01]  /*15e0*/  @!P0 IMAD.IADD R18, R18, 0x1, -R5 ;  /* 0x0000000112128824 */ /* 0x000fe200078e0a05 */
[----:B------:R-:W-:Y:S01]  /*15f0*/  ISETP.GT.U32.AND P0, PT, R5, R16, PT ;  /* 0x000000100500720c */ /* 0x000fe20003f04070 */
[----:B------:R-:W-:Y:S01]  /*1600*/  @!P3 IMAD.MOV R15, RZ, RZ, -R15 ;  /* 0x000000ffff0fb224 */ /* 0x000fe200078e0a0f */
[----:B------:R-:W-:Y:S01]  /*1610*/  ISETP.GE.AND P3, PT, R19, RZ, PT ;  /* 0x000000ff1300720c */ /* 0x000fe20003f66270 */
[----:B------:R-:W-:Y:S01]  /*1620*/  IMAD.HI.U32 R19, R12, R22, RZ ;  /* 0x000000160c137227 */ /* 0x000fe200078e00ff */
[----:B------:R-:W-:-:S03]  /*1630*/  ISETP.GT.U32.AND P6, PT, R5, R17, PT ;  /* 0x000000110500720c */ /* 0x000fc60003fc4070 */
[----:B------:R-:W-:Y:S02]  /*1640*/  IMAD.MOV R19, RZ, RZ, -R19 ;  /* 0x000000ffff137224 */ /* 0x000fe400078e0a13 */
[----:B------:R-:W-:Y:S02]  /*1650*/  IMAD.MOV.U32 R14, RZ, RZ, R18 ;  /* 0x000000ffff0e7224 */ /* 0x000fe400078e0012 */
[----:B------:R-:W-:Y:S02]  /*1660*/  IMAD R18, R5, R19, R22 ;  /* 0x0000001305127224 */ /* 0x000fe400078e0216 */
[----:B------:R-:W-:Y:S02]  /*1670*/  @!P0 IMAD.IADD R16, R16, 0x1, -R5 ;  /* 0x0000000110108824 */ /* 0x000fe400078e0a05 */
[----:B------:R-:W-:-:S03]  /*1680*/  IMAD.HI.U32 R20, R12, R23, RZ ;  /* 0x000000170c147227 */ /* 0x000fc600078e00ff */
[----:B------:R-:W-:Y:S01]  /*1690*/  ISETP.GT.U32.AND P0, PT, R5, R16, PT ;  /* 0x000000100500720c */ /* 0x000fe20003f04070 */
[----:B------:R-:W-:Y:S01]  /*16a0*/  @!P6 IMAD.IADD R17, R17, 0x1, -R5 ;  /* 0x000000011111e824 */ /* 0x000fe200078e0a05 */
[C---:B------:R-:W-:Y:S01]  /*16b0*/  ISETP.GT.U32.AND P6, PT, R5.reuse, R18, PT ;  /* 0x000000120500720c */ /* 0x040fe20003fc4070 */
[----:B------:R-:W-:Y:S02]  /*16c0*/  IMAD.MOV R21, RZ, RZ, -R21 ;  /* 0x000000ffff157224 */ /* 0x000fe400078e0a15 */
[----:B------:R-:W-:Y:S02]  /*16d0*/  IMAD.MOV R20, RZ, RZ, -R20 ;  /* 0x000000ffff147224 */ /* 0x000fe400078e0a14 */
[C---:B------:R-:W-:Y:S02]  /*16e0*/  IMAD R19, R5.reuse, R21, R24 ;  /* 0x0000001505137224 */ /* 0x040fe400078e0218 */
[----:B------:R-:W-:Y:S02]  /*16f0*/  IMAD R20, R5, R20, R23 ;  /* 0x0000001405147224 */ /* 0x000fe400078e0217 */
[----:B------:R-:W-:-:S02]  /*1700*/  VIADD R23, R3, 0x31 ;  /* 0x0000003103177836 */ /* 0x000fc40000000000 */
[--C-:B------:R-:W-:Y:S01]  /*1710*/  @!P0 IMAD.IADD R16, R16, 0x1, -R5.reuse ;  /* 0x0000000110108824 */ /* 0x100fe200078e0a05 */
[C---:B------:R-:W-:Y:S01]  /*1720*/  ISETP.GT.U32.AND P0, PT, R5.reuse, R20, PT ;  /* 0x000000140500720c */ /* 0x040fe20003f04070 */
[----:B------:R-:W-:Y:S01]  /*1730*/  @!P6 IMAD.IADD R18, R18, 0x1, -R5 ;  /* 0x000000011212e824 */ /* 0x000fe200078e0a05 */
[----:B------:R-:W-:Y:S01]  /*1740*/  ISETP.GT.U32.AND P6, PT, R5, R19, PT ;  /* 0x000000130500720c */ /* 0x000fe20003fc4070 */
[----:B------:R-:W-:Y:S01]  /*1750*/  @!P4 IMAD.MOV R14, RZ, RZ, -R14 ;  /* 0x000000ffff0ec224 */ /* 0x000fe200078e0a0e */
[----:B------:R-:W-:Y:S01]  /*1760*/  IABS R22, R23 ;  /* 0x0000001700167213 */ /* 0x000fe20000000000 */
[----:B------:R-:W-:Y:S01]  /*1770*/  @!P5 IMAD.MOV R17, RZ, RZ, -R17 ;  /* 0x000000ffff11d224 */ /* 0x000fe200078e0a11 */
[----:B------:R-:W-:Y:S01]  /*1780*/  ISETP.GE.AND P4, PT, R25, RZ, PT ;  /* 0x000000ff1900720c */ /* 0x000fe20003f86270 */
[----:B------:R-:W-:Y:S01]  /*1790*/  @!P2 IMAD.MOV R16, RZ, RZ, -R16 ;  /* 0x000000ffff10a224 */ /* 0x000fe200078e0a10 */
[----:B------:R-:W-:Y:S01]  /*17a0*/  IABS R25, R28 ;  /* 0x0000001c00197213 */ /* 0x000fe20000000000 */
[----:B------:R-:W-:Y:S01]  /*17b0*/  IMAD.HI.U32 R21, R12, R22, RZ ;  /* 0x000000160c157227 */ /* 0x000fe200078e00ff */
[----:B------:R-:W-:-:S02]  /*17c0*/  ISETP.GT.U32.AND P5, PT, R5, R18, PT ;  /* 0x000000120500720c */ /* 0x000fc40003fa4070 */
[----:B------:R-:W-:Y:S01]  /*17d0*/  ISETP.GE.AND P2, PT, R23, RZ, PT ;  /* 0x000000ff1700720c */ /* 0x000fe20003f46270 */
[--C-:B------:R-:W-:Y:S02]  /*17e0*/  @!P0 IMAD.IADD R20, R20, 0x1, -R5.reuse ;  /* 0x0000000114148824 */ /* 0x100fe400078e0a05 */
[----:B------:R-:W-:Y:S02]  /*17f0*/  @!P6 IMAD.IADD R19, R19, 0x1, -R5 ;  /* 0x000000011313e824 */ /* 0x000fe400078e0a05 */
[----:B------:R-:W-:Y:S01]  /*1800*/  IMAD.MOV R21, RZ, RZ, -R21 ;  /* 0x000000ffff157224 */ /* 0x000fe200078e0a15 */
[C---:B------:R-:W-:Y:S01]  /*1810*/  ISETP.GT.U32.AND P0, PT, R5.reuse, R20, PT ;  /* 0x000000140500720c */ /* 0x040fe20003f04070 */
[----:B------:R-:W-:Y:S01]  /*1820*/  IMAD.HI.U32 R23, R12, R26, RZ ;  /* 0x0000001a0c177227 */ /* 0x000fe200078e00ff */
[----:B------:R-:W-:-:S03]  /*1830*/  ISETP.GT.U32.AND P6, PT, R5, R19, PT ;  /* 0x000000130500720c */ /* 0x000fc60003fc4070 */
[----:B------:R-:W-:Y:S02]  /*1840*/  IMAD R21, R5, R21, R22 ;  /* 0x0000001505157224 */ /* 0x000fe400078e0216 */
[----:B------:R-:W-:-:S04]  /*1850*/  IMAD.HI.U32 R22, R12, R25, RZ ;  /* 0x000000190c167227 */ /* 0x000fc800078e00ff */
[----:B------:R-:W-:-:S04]  /*1860*/  IMAD.HI.U32 R24, R12, R27, RZ ;  /* 0x0000001b0c187227 */ /* 0x000fc800078e00ff */
[----:B------:R-:W-:Y:S02]  /*1870*/  IMAD.MOV R23, RZ, RZ, -R23 ;  /* 0x000000ffff177224 */ /* 0x000fe400078e0a17 */
[----:B------:R-:W-:Y:S02]  /*1880*/  IMAD.MOV R22, RZ, RZ, -R22 ;  /* 0x000000ffff167224 */ /* 0x000fe400078e0a16 */
[----:B------:R-:W-:Y:S02]  /*1890*/  IMAD.MOV R24, RZ, RZ, -R24 ;  /* 0x000000ffff187224 */ /* 0x000fe400078e0a18 */
[C---:B------:R-:W-:Y:S02]  /*18a0*/  IMAD R23, R5.reuse, R23, R26 ;  /* 0x0000001705177224 */ /* 0x040fe400078e021a */
[----:B------:R-:W-:Y:S01]  /*18b0*/  @!P5 IMAD.IADD R18, R18, 0x1, -R5 ;  /* 0x000000011212d824 */ /* 0x000fe200078e0a05 */
[C---:B------:R-:W-:Y:S01]  /*18c0*/  ISETP.GT.U32.AND P5, PT, R5.reuse, R21, PT ;  /* 0x000000150500720c */ /* 0x040fe20003fa4070 */
[----:B------:R-:W-:-:S02]  /*18d0*/  IMAD R22, R5, R22, R25 ;  /* 0x0000001605167224 */ /* 0x000fc400078e0219 */
[----:B------:R-:W-:Y:S02]  /*18e0*/  IMAD R27, R5, R24, R27 ;  /* 0x00000018051b7224 */ /* 0x000fe400078e021b */
[--C-:B------:R-:W-:Y:S01]  /*18f0*/  @!P6 IMAD.IADD R19, R19, 0x1, -R5.reuse ;  /* 0x000000011313e824 */ /* 0x100fe200078e0a05 */
[----:B------:R-:W-:Y:S01]  /*1900*/  ISETP.GT.U32.AND P6, PT, R5, R23, PT ;  /* 0x000000170500720c */ /* 0x000fe20003fc4070 */
[----:B------:R-:W-:Y:S02]  /*1910*/  VIADD R25, R3, 0x2d ;  /* 0x0000002d03197836 */ /* 0x000fe40000000000 */
[----:B------:R-:W-:Y:S01]  /*1920*/  @!P0 IMAD.IADD R20, R20, 0x1, -R5 ;  /* 0x0000000114148824 */ /* 0x000fe200078e0a05 */
[----:B------:R-:W-:Y:S01]  /*1930*/  ISETP.GE.AND P0, PT, R28, RZ, PT ;  /* 0x000000ff1c00720c */ /* 0x000fe20003f06270 */
[----:B------:R-:W-:Y:S01]  /*1940*/  @!P1 IMAD.MOV R18, RZ, RZ, -R18 ;  /* 0x000000ffff129224 */ /* 0x000fe200078e0a12 */
[C---:B------:R-:W-:Y:S01]  /*1950*/  ISETP.GT.U32.AND P1, PT, R5.reuse, R22, PT ;  /* 0x000000160500720c */ /* 0x040fe20003f24070 */
[----:B------:R-:W-:Y:S01]  /*1960*/  @!P4 IMAD.MOV R19, RZ, RZ, -R19 ;  /* 0x000000ffff13c224 */ /* 0x000fe200078e0a13 */
[----:B------:R-:W-:Y:S01]  /*1970*/  ISETP.GT.U32.AND P4, PT, R5, R27, PT ;  /* 0x0000001b0500720c */ /* 0x000fe20003f84070 */
[----:B------:R-:W-:Y:S01]  /*1980*/  VIADD R26, R3, 0x2c ;  /* 0x0000002c031a7836 */ /* 0x000fe20000000000 */
[----:B------:R-:W-:Y:S01]  /*1990*/  IABS R28, R25 ;  /* 0x00000019001c7213 */ /* 0x000fe20000000000 */
[----:B------:R-:W-:Y:S01]  /*19a0*/  @!P3 IMAD.MOV R20, RZ, RZ, -R20 ;  /* 0x000000ffff14b224 */ /* 0x000fe200078e0a14 */
[----:B------:R-:W-:Y:S01]  /*19b0*/  ISETP.GE.AND P3, PT, R29, RZ, PT ;  /* 0x000000ff1d00720c */ /* 0x000fe20003f66270 */
[----:B------:R-:W-:Y:S01]  /*19c0*/  @!P5 IMAD.IADD R21, R21, 0x1, -R5 ;  /* 0x000000011515d824 */ /* 0x000fe200078e0a05 */
[----:B------:R-:W-:Y:S01]  /*19d0*/  IABS R29, R26 ;  /* 0x0000001a001d7213 */ /* 0x000fe20000000000 */
[----:B------:R-:W-:-:S03]  /*19e0*/  IMAD.HI.U32 R24, R12, R28, RZ ;  /* 0x0000001c0c187227 */ /* 0x000fc600078e00ff */
[----:B------:R-:W-:Y:S01]  /*19f0*/  ISETP.GT.U32.AND P5, PT, R5, R21, PT ;  /* 0x000000150500720c */ /* 0x000fe20003fa4070 */
[--C-:B------:R-:W-:Y:S02]  /*1a00*/  @!P6 IMAD.IADD R23, R23, 0x1, -R5.reuse ;  /* 0x000000011717e824 */ /* 0x100fe400078e0a05 */
[----:B------:R-:W-:Y:S02]  /*1a10*/  IMAD.MOV R24, RZ, RZ, -R24 ;  /* 0x000000ffff187224 */ /* 0x000fe400078e0a18 */
[--C-:B------:R-:W-:Y:S01]  /*1a20*/  @!P1 IMAD.IADD R22, R22, 0x1, -R5.reuse ;  /* 0x0000000116169824 */ /* 0x100fe200078e0a05 */
[----:B------:R-:W-:Y:S01]  /*1a30*/  ISETP.GE.AND P1, PT, R25, RZ, PT ;  /* 0x000000ff1900720c */ /* 0x000fe20003f26270 */
[----:B------:R-:W-:Y:S01]  /*1a40*/  @!P4 IMAD.IADD R27, R27, 0x1, -R5 ;  /* 0x000000011b1bc824 */ /* 0x000fe200078e0a05 */
[C---:B------:R-:W-:Y:S01]  /*1a50*/  ISETP.GT.U32.AND P4, PT, R5.reuse, R23, PT ;  /* 0x000000170500720c */ /* 0x040fe20003f84070 */
[C---:B------:R-:W-:Y:S01]  /*1a60*/  IMAD R28, R5.reuse, R24, R28 ;  /* 0x00000018051c7224 */ /* 0x040fe200078e021c */
[----:B------:R-:W-:Y:S01]  /*1a70*/  ISETP.GT.U32.AND P6, PT, R5, R22, PT ;  /* 0x000000160500720c */ /* 0x000fe20003fc4070 */
[----:B------:R-:W-:-:S04]  /*1a80*/  IMAD.HI.U32 R24, R12, R29, RZ ;  /* 0x0000001d0c187227 */ /* 0x000fc800078e00ff */
[----:B------:R-:W-:Y:S02]  /*1a90*/  IMAD.MOV R24, RZ, RZ, -R24 ;  /* 0x000000ffff187224 */ /* 0x000fe400078e0a18 */
[----:B------:R-:W-:Y:S01]  /*1aa0*/  @!P5 IMAD.IADD R21, R21, 0x1, -R5 ;  /* 0x000000011515d824 */ /* 0x000fe200078e0a05 */
[----:B------:R-:W-:Y:S01]  /*1ab0*/  ISETP.GE.AND P5, PT, R30, RZ, PT ;  /* 0x000000ff1e00720c */ /* 0x000fe20003fa6270 */
[----:B------:R-:W-:Y:S01]  /*1ac0*/  IMAD R29, R5, R24, R29 ;  /* 0x00000018051d7224 */ /* 0x000fe200078e021d */
[----:B------:R-:W-:Y:S01]  /*1ad0*/  IABS R30, R32 ;  /* 0x00000020001e7213 */ /* 0x000fe20000000000 */
[----:B------:R-:W-:Y:S02]  /*1ae0*/  @!P4 IMAD.IADD R23, R23, 0x1, -R5 ;  /* 0x000000011717c824 */ /* 0x000fe400078e0a05 */
[----:B------:R-:W-:Y:S01]  /*1af0*/  @!P2 IMAD.MOV R21, RZ, RZ, -R21 ;  /* 0x000000ffff15a224 */ /* 0x000fe200078e0a15 */
[C---:B------:R-:W-:Y:S01]  /*1b00*/  ISETP.GT.U32.AND P4, PT, R5.reuse, R29, PT ;  /* 0x0000001d0500720c */ /* 0x040fe20003f84070 */
[----:B------:R-:W-:Y:S01]  /*1b10*/  @!P6 IMAD.IADD R22, R22, 0x1, -R5 ;  /* 0x000000011616e824 */ /* 0x000fe200078e0a05 */
[C---:B------:R-:W-:Y:S01]  /*1b20*/  ISETP.GT.U32.AND P2, PT, R5.reuse, R27, PT ;  /* 0x0000001b0500720c */ /* 0x040fe20003f44070 */
[----:B------:R-:W-:Y:S01]  /*1b30*/  IMAD.HI.U32 R25, R12, R31, RZ ;  /* 0x0000001f0c197227 */ /* 0x000fe200078e00ff */
[----:B------:R-:W-:-:S03]  /*1b40*/  ISETP.GT.U32.AND P6, PT, R5, R28, PT ;  /* 0x0000001c0500720c */ /* 0x000fc60003fc4070 */
[----:B------:R-:W-:-:S04]  /*1b50*/  IMAD.HI.U32 R24, R12, R30, RZ ;  /* 0x0000001e0c187227 */ /* 0x000fc800078e00ff */
[----:B------:R-:W-:Y:S02]  /*1b60*/  @!P0 IMAD.MOV R22, RZ, RZ, -R22 ;  /* 0x000000ffff168224 */ /* 0x000fe400078e0a16 */
[--C-:B------:R-:W-:Y:S02]  /*1b70*/  @!P4 IMAD.IADD R29, R29, 0x1, -R5.reuse ;  /* 0x000000011d1dc824 */ /* 0x100fe400078e0a05 */
[--C-:B------:R-:W-:Y:S01]  /*1b80*/  @!P2 IMAD.IADD R27, R27, 0x1, -R5.reuse ;  /* 0x000000011b1ba824 */ /* 0x100fe200078e0a05 */
[----:B------:R-:W-:Y:S01]  /*1b90*/  ISETP.GE.AND P2, PT, R26, RZ, PT ;  /* 0x000000ff1a00720c */ /* 0x000fe20003f46270 */
[----:B------:R-:W-:Y:S01]  /*1ba0*/  @!P6 IMAD.IADD R28, R28, 0x1, -R5 ;  /* 0x000000011c1ce824 */ /* 0x000fe200078e0a05 */
[----:B------:R-:W-:Y:S01]  /*1bb0*/  ISETP.GE.AND P6, PT, R32, RZ, PT ;  /* 0x000000ff2000720c */ /* 0x000fe20003fc6270 */
[----:B------:R-:W-:Y:S01]  /*1bc0*/  IMAD.HI.U32 R26, R12, R33, RZ ;  /* 0x000000210c1a7227 */ /* 0x000fe200078e00ff */
[C---:B------:R-:W-:Y:S02]  /*1bd0*/  ISETP.GT.U32.AND P4, PT, R5.reuse, R29, PT ;  /* 0x0000001d0500720c */ /* 0x040fe40003f84070 */
[----:B------:R-:W-:Y:S01]  /*1be0*/  ISETP.GT.U32.AND P0, PT, R5, R28, PT ;  /* 0x0000001c0500720c */ /* 0x000fe20003f04070 */
[----:B------:R-:W-:-:S02]  /*1bf0*/  IMAD.MOV R32, RZ, RZ, -R25 ;  /* 0x000000ffff207224 */ /* 0x000fc400078e0a19 */
[----:B------:R-:W-:Y:S02]  /*1c00*/  IMAD.MOV R26, RZ, RZ, -R26 ;  /* 0x000000ffff1a7224 */ /* 0x000fe400078e0a1a */
[C---:B------:R-:W-:Y:S02]  /*1c10*/  IMAD R31, R5.reuse, R32, R31 ;  /* 0x00000020051f7224 */ /* 0x040fe400078e021f */
[C---:B------:R-:W-:Y:S02]  /*1c20*/  IMAD R32, R5.reuse, R26, R33 ;  /* 0x0000001a05207224 */ /* 0x040fe400078e0221 */
[----:B------:R-:W-:Y:S01]  /*1c30*/  @!P5 IMAD.MOV R27, RZ, RZ, -R27 ;  /* 0x000000ffff1bd224 */ /* 0x000fe200078e0a1b */
[----:B------:R-:W-:Y:S01]  /*1c40*/  ISETP.GT.U32.AND P5, PT, R5, R31, PT ;  /* 0x0000001f0500720c */ /* 0x000fe20003fa4070 */
[----:B------:R-:W-:Y:S02]  /*1c50*/  IMAD.MOV R24, RZ, RZ, -R24 ;  /* 0x000000ffff187224 */ /* 0x000fe400078e0a18 */
[----:B------:R-:W-:Y:S01]  /*1c60*/  @!P4 IMAD.IADD R29, R29, 0x1, -R5 ;  /* 0x000000011d1dc824 */ /* 0x000fe200078e0a05 */
[----:B------:R-:W-:Y:S01]  /*1c70*/  ISETP.GT.U32.AND P4, PT, R5, R32, PT ;  /* 0x000000200500720c */ /* 0x000fe20003f84070 */
[----:B------:R-:W-:-:S02]  /*1c80*/  VIADD R25, R3, 0x28 ;  /* 0x0000002803197836 */ /* 0x000fc40000000000 */
[C---:B------:R-:W-:Y:S02]  /*1c90*/  IMAD R30, R5.reuse, R24, R30 ;  /* 0x00000018051e7224 */ /* 0x040fe400078e021e */
[----:B------:R-:W-:Y:S01]  /*1ca0*/  @!P3 IMAD.MOV R23, RZ, RZ, -R23 ;  /* 0x000000ffff17b224 */ /* 0x000fe200078e0a17 */
[----:B------:R-:W-:Y:S01]  /*1cb0*/  IABS R33, R25 ;  /* 0x0000001900217213 */ /* 0x000fe20000000000 */
[--C-:B------:R-:W-:Y:S01]  /*1cc0*/  @!P0 IMAD.IADD R28, R28, 0x1, -R5.reuse ;  /* 0x000000011c1c8824 */ /* 0x100fe200078e0a05 */
[----:B------:R-:W-:Y:S01]  /*1cd0*/  ISETP.GT.U32.AND P3, PT, R5, R30, PT ;  /* 0x0000001e0500720c */ /* 0x000fe20003f64070 */
[----:B------:R-:W-:Y:S01]  /*1ce0*/  @!P5 IMAD.IADD R31, R31, 0x1, -R5 ;  /* 0x000000011f1fd824 */ /* 0x000fe200078e0a05 */
[----:B------:R-:W-:Y:S01]  /*1cf0*/  ISETP.GE.AND P0, PT, R34, RZ, PT ;  /* 0x000000ff2200720c */ /* 0x000fe20003f06270 */
[----:B------:R-:W-:Y:S01]  /*1d00*/  IMAD.HI.U32 R24, R12, R33, RZ ;  /* 0x000000210c187227 */ /* 0x000fe200078e00ff */
[----:B------:R-:W-:-:S03]  /*1d10*/  IABS R34, R38 ;  /* 0x0000002600227213 */ /* 0x000fc60000000000 */
[----:B------:R-:W-:Y:S01]  /*1d20*/  @!P4 IMAD.IADD R32, R32, 0x1, -R5 ;  /* 0x000000012020c824 */ /* 0x000fe200078e0a05 */
[----:B------:R-:W-:Y:S01]  /*1d30*/  ISETP.GT.U32.AND P4, PT, R5, R31, PT ;  /* 0x0000001f0500720c */ /* 0x000fe20003f84070 */
[----:B------:R-:W-:Y:S02]  /*1d40*/  IMAD.MOV R26, RZ, RZ, -R24 ;  /* 0x000000ffff1a7224 */ /* 0x000fe400078e0a18 */
[----:B------:R-:W-:-:S04]  /*1d50*/  IMAD.HI.U32 R24, R12, R34, RZ ;  /* 0x000000220c187227 */ /* 0x000fc800078e00ff */
[----:B------:R-:W-:Y:S01]  /*1d60*/  @!P3 IMAD.IADD R30, R30, 0x1, -R5 ;  /* 0x000000011e1eb824 */ /* 0x000fe200078e0a05 */
[----:B------:R-:W-:Y:S01]  /*1d70*/  ISETP.GE.AND P3, PT, R35, RZ, PT ;  /* 0x000000ff2300720c */ /* 0x000fe20003f66270 */
[----:B------:R-:W-:Y:S01]  /*1d80*/  IMAD.MOV R24, RZ, RZ, -R24 ;  /* 0x000000ffff187224 */ /* 0x000fe200078e0a18 */
[----:B------:R-:W-:Y:S01]  /*1d90*/  IABS R35, R39 ;  /* 0x0000002700237213 */ /* 0x000fe20000000000 */
[C---:B------:R-:W-:Y:S01]  /*1da0*/  IMAD R33, R5.reuse, R26, R33 ;  /* 0x0000001a05217224 */ /* 0x040fe200078e0221 */
[C---:B------:R-:W-:Y:S01]  /*1db0*/  ISETP.GT.U32.AND P5, PT, R5.reuse, R30, PT ;  /* 0x0000001e0500720c */ /* 0x040fe20003fa4070 */
[----:B------:R-:W-:Y:S02]  /*1dc0*/  IMAD R34, R5, R24, R34 ;  /* 0x0000001805227224 */ /* 0x000fe400078e0222 */
[----:B------:R-:W-:Y:S02]  /*1dd0*/  @!P4 IMAD.IADD R31, R31, 0x1, -R5 ;  /* 0x000000011f1fc824 */ /* 0x000fe400078e0a05 */
[----:B------:R-:W-:Y:S01]  /*1de0*/  @!P1 IMAD.MOV R28, RZ, RZ, -R28 ;  /* 0x000000ffff1c9224 */ /* 0x000fe200078e0a1c */
[C---:B------:R-:W-:Y:S01]  /*1df0*/  ISETP.GT.U32.AND P4, PT, R5.reuse, R34, PT ;  /* 0x000000220500720c */ /* 0x040fe20003f84070 */
[----:B------:R-:W-:Y:S01]  /*1e00*/  IMAD.HI.U32 R24, R12, R35, RZ ;  /* 0x000000230c187227 */ /* 0x000fe200078e00ff */
[----:B------:R-:W-:-:S03]  /*1e10*/  ISETP.GT.U32.AND P1, PT, R5, R32, PT ;  /* 0x000000200500720c */ /* 0x000fc60003f24070 */
[----:B------:R-:W-:Y:S02]  /*1e20*/  IMAD.MOV R26, RZ, RZ, -R24 ;  /* 0x000000ffff1a7224 */ /* 0x000fe400078e0a18 */
[----:B------:R-:W-:Y:S01]  /*1e30*/  @!P5 IMAD.IADD R30, R30, 0x1, -R5 ;  /* 0x000000011e1ed824 */ /* 0x000fe200078e0a05 */
[----:B------:R-:W-:Y:S01]  /*1e40*/  ISETP.GT.U32.AND P5, PT, R5, R33, PT ;  /* 0x000000210500720c */ /* 0x000fe20003fa4070 */
[----:B------:R-:W-:Y:S02]  /*1e50*/  @!P2 IMAD.MOV R29, RZ, RZ, -R29 ;  /* 0x000000ffff1da224 */ /* 0x000fe400078e0a1d */
[----:B------:R-:W-:-:S04]  /*1e60*/  IMAD.HI.U32 R24, R12, R36, RZ ;  /* 0x000000240c187227 */ /* 0x000fc800078e00ff */
[--C-:B------:R-:W-:Y:S02]  /*1e70*/  @!P4 IMAD.IADD R34, R34, 0x1, -R5.reuse ;  /* 0x000000012222c824 */ /* 0x100fe400078e0a05 */
[----:B------:R-:W-:Y:S01]  /*1e80*/  @!P1 IMAD.IADD R32, R32, 0x1, -R5 ;  /* 0x0000000120209824 */ /* 0x000fe200078e0a05 */
[----:B------:R-:W-:Y:S01]  /*1e90*/  ISETP.GE.AND P1, PT, R25, RZ, PT ;  /* 0x000000ff1900720c */ /* 0x000fe20003f26270 */
[C---:B------:R-:W-:Y:S01]  /*1ea0*/  IMAD R35, R5.reuse, R26, R35 ;  /* 0x0000001a05237224 */ /* 0x040fe200078e0223 */
[----:B------:R-:W-:Y:S01]  /*1eb0*/  ISETP.GT.U32.AND P2, PT, R5, R34, PT ;  /* 0x000000220500720c */ /* 0x000fe20003f44070 */
[----:B------:R-:W-:Y:S01]  /*1ec0*/  @!P5 IMAD.IADD R33, R33, 0x1, -R5 ;  /* 0x000000012121d824 */ /* 0x000fe200078e0a05 */
[----:B------:R-:W-:Y:S01]  /*1ed0*/  ISETP.GE.AND P5, PT, R38, RZ, PT ;  /* 0x000000ff2600720c */ /* 0x000fe20003fa6270 */
[----:B------:R-:W-:Y:S02]  /*1ee0*/  IMAD.MOV R25, RZ, RZ, -R24 ;  /* 0x000000ffff197224 */ /* 0x000fe400078e0a18 */
[----:B------:R-:W-:Y:S01]  /*1ef0*/  @!P6 IMAD.MOV R30, RZ, RZ, -R30 ;  /* 0x000000ffff1ee224 */ /* 0x000fe200078e0a1e */
[C---:B------:R-:W-:Y:S01]  /*1f00*/  ISETP.GT.U32.AND P6, PT, R5.reuse, R35, PT ;  /* 0x000000230500720c */ /* 0x040fe20003fc4070 */
[C---:B------:R-:W-:Y:S01]  /*1f10*/  IMAD R36, R5.reuse, R25, R36 ;  /* 0x0000001905247224 */ /* 0x040fe200078e0224 */
[----:B------:R-:W-:Y:S01]  /*1f20*/  ISETP.GT.U32.AND P4, PT, R5, R33, PT ;  /* 0x000000210500720c */ /* 0x000fe20003f84070 */
[----:B------:R-:W-:-:S04]  /*1f30*/  IMAD.HI.U32 R24, R12, R37, RZ ;  /* 0x000000250c187227 */ /* 0x000fc800078e00ff */
[--C-:B------:R-:W-:Y:S01]  /*1f40*/  @!P2 IMAD.IADD R34, R34, 0x1, -R5.reuse ;  /* 0x000000012222a824 */ /* 0x100fe200078e0a05 */
[----:B------:R-:W-:Y:S01]  /*1f50*/  ISETP.GT.U32.AND P2, PT, R5, R36, PT ;  /* 0x000000240500720c */ /* 0x000fe20003f44070 */
[----:B------:R-:W-:Y:S02]  /*1f60*/  IMAD.MOV R24, RZ, RZ, -R24 ;  /* 0x000000ffff187224 */ /* 0x000fe400078e0a18 */
[----:B------:R-:W-:Y:S02]  /*1f70*/  VIADD R25, R3, 0x23 ;  /* 0x0000002303197836 */ /* 0x000fe40000000000 */
[--C-:B------:R-:W-:Y:S02]  /*1f80*/  @!P6 IMAD.IADD R35, R35, 0x1, -R5.reuse ;  /* 0x000000012323e824 */ /* 0x100fe400078e0a05 */
[----:B------:R-:W-:Y:S01]  /*1f90*/  @!P4 IMAD.IADD R33, R33, 0x1, -R5 ;  /* 0x000000012121c824 */ /* 0x000fe200078e0a05 */
[----:B------:R-:W-:Y:S01]  /*1fa0*/  IABS R38, R25 ;  /* 0x0000001900267213 */ /* 0x000fe20000000000 */
[C---:B------:R-:W-:Y:S01]  /*1fb0*/  IMAD R37, R5.reuse, R24, R37 ;  /* 0x0000001805257224 */ /* 0x040fe200078e0225 */
[----:B------:R-:W-:Y:S01]  /*1fc0*/  ISETP.GT.U32.AND P6, PT, R5, R35, PT ;  /* 0x000000230500720c */ /* 0x000fe20003fc4070 */
[----:B------:R-:W-:Y:S01]  /*1fd0*/  VIADD R26, R3, 0x22 ;  /* 0x00000022031a7836 */ /* 0x000fe20000000000 */
[----:B------:R-:W-:Y:S01]  /*1fe0*/  ISETP.GE.AND P4, PT, R41, RZ, PT ;  /* 0x000000ff2900720c */ /* 0x000fe20003f86270 */
[----:B------:R-:W-:Y:S01]  /*1ff0*/  @!P1 IMAD.MOV R33, RZ, RZ, -R33 ;  /* 0x000000ffff219224 */ /* 0x000fe200078e0a21 */
[----:B------:R-:W-:Y:S01]  /*2000*/  ISETP.GT.U32.AND P1, PT, R5, R37, PT ;  /* 0x000000250500720c */ /* 0x000fe20003f24070 */
[----:B------:R-:W-:-:S02]  /*2010*/  @!P2 IMAD.IADD R36, R36, 0x1, -R5 ;  /* 0x000000012424a824 */ /* 0x000fc400078e0a05 */
[----:B------:R-:W-:Y:S01]  /*2020*/  @!P0 IMAD.MOV R31, RZ, RZ, -R31 ;  /* 0x000000ffff1f8224 */ /* 0x000fe200078e0a1f */
[----:B------:R-:W-:Y:S01]  /*2030*/  ISETP.GE.AND P0, PT, R39, RZ, PT ;  /* 0x000000ff2700720c */ /* 0x000fe20003f06270 */
[----:B------:R-:W-:Y:S01]  /*2040*/  IMAD.HI.U32 R24, R12, R38, RZ ;  /* 0x000000260c187227 */ /* 0x000fe200078e00ff */
[----:B------:R-:W-:Y:S02]  /*2050*/  IABS R39, R26 ;  /* 0x0000001a00277213 */ /* 0x000fe40000000000 */
[----:B------:R-:W-:Y:S01]  /*2060*/  ISETP.GT.U32.AND P2, PT, R5, R36, PT ;  /* 0x000000240500720c */ /* 0x000fe20003f44070 */
[----:B------:R-:W-:Y:S01]  /*2070*/  @!P5 IMAD.MOV R34, RZ, RZ, -R34 ;  /* 0x000000ffff22d224 */ /* 0x000fe200078e0a22 */
[----:B------:R-:W-:Y:S01]  /*2080*/  ISETP.GE.AND P5, PT, R25, RZ, PT ;  /* 0x000000ff1900720c */ /* 0x000fe20003fa6270 */
[----:B------:R-:W-:Y:S01]  /*2090*/  @!P3 IMAD.MOV R32, RZ, RZ, -R32 ;  /* 0x000000ffff20b224 */ /* 0x000fe200078e0a20 */
[----:B------:R-:W-:Y:S01]  /*20a0*/  ISETP.GE.AND P3, PT, R40, RZ, PT ;  /* 0x000000ff2800720c */ /* 0x000fe20003f66270 */
[----:B------:R-:W-:-:S02]  /*20b0*/  IMAD.MOV R25, RZ, RZ, -R24 ;  /* 0x000000ffff197224 */ /* 0x000fc400078e0a18 */
[----:B------:R-:W-:-:S04]  /*20c0*/  IMAD.HI.U32 R24, R12, R39, RZ ;  /* 0x000000270c187227 */ /* 0x000fc800078e00ff */
[--C-:B------:R-:W-:Y:S01]  /*20d0*/  @!P6 IMAD.IADD R35, R35, 0x1, -R5.reuse ;  /* 0x000000012323e824 */ /* 0x100fe200078e0a05 */
[----:B------:R-:W-:Y:S01]  /*20e0*/  ISETP.GE.AND P6, PT, R26, RZ, PT ;  /* 0x000000ff1a00720c */ /* 0x000fe20003fc6270 */
[----:B------:R-:W-:Y:S02]  /*20f0*/  VIADD R41, R3, 0x21 ;  /* 0x0000002103297836 */ /* 0x000fe40000000000 */
[--C-:B------:R-:W-:Y:S02]  /*2100*/  @!P1 IMAD.IADD R37, R37, 0x1, -R5.reuse ;  /* 0x0000000125259824 */ /* 0x100fe400078e0a05 */
[----:B------:R-:W-:Y:S01]  /*2110*/  IMAD.MOV R26, RZ, RZ, -R24 ;  /* 0x000000ffff1a7224 */ /* 0x000fe200078e0a18 */
[----:B------:R-:W-:Y:S01]  /*2120*/  IABS R40, R41 ;  /* 0x0000002900287213 */ /* 0x000fe20000000000 */
[C---:B------:R-:W-:Y:S01]  /*2130*/  IMAD R38, R5.reuse, R25, R38 ;  /* 0x0000001905267224 */ /* 0x040fe200078e0226 */
[----:B------:R-:W-:Y:S01]  /*2140*/  ISETP.GT.U32.AND P1, PT, R5, R37, PT ;  /* 0x000000250500720c */ /* 0x000fe20003f24070 */
[----:B------:R-:W-:-:S02]  /*2150*/  @!P2 IMAD.IADD R36, R36, 0x1, -R5 ;  /* 0x000000012424a824 */ /* 0x000fc400078e0a05 */
[C---:B------:R-:W-:Y:S01]  /*2160*/  IMAD R39, R5.reuse, R26, R39 ;  /* 0x0000001a05277224 */ /* 0x040fe200078e0227 */
[C---:B------:R-:W-:Y:S01]  /*2170*/  ISETP.GT.U32.AND P2, PT, R5.reuse, R38, PT ;  /* 0x000000260500720c */ /* 0x040fe20003f44070 */
[----:B------:R-:W-:Y:S02]  /*2180*/  @!P3 IMAD.MOV R36, RZ, RZ, -R36 ;  /* 0x000000ffff24b224 */ /* 0x000fe400078e0a24 */
[----:B------:R-:W-:Y:S01]  /*2190*/  IMAD.HI.U32 R24, R12, R40, RZ ;  /* 0x000000280c187227 */ /* 0x000fe200078e00ff */
[----:B------:R-:W-:-:S03]  /*21a0*/  ISETP.GT.U32.AND P3, PT, R5, R39, PT ;  /* 0x000000270500720c */ /* 0x000fc60003f64070 */
[----:B------:R-:W-:Y:S02]  /*21b0*/  IMAD.MOV R24, RZ, RZ, -R24 ;  /* 0x000000ffff187224 */ /* 0x000fe400078e0a18 */
[----:B------:R-:W-:Y:S02]  /*21c0*/  VIADD R25, R3, 0x20 ;  /* 0x0000002003197836 */ /* 0x000fe40000000000 */
[----:B------:R-:W-:Y:S02]  /*21d0*/  @!P1 IMAD.IADD R37, R37, 0x1, -R5 ;  /* 0x0000000125259824 */ /* 0x000fe400078e0a05 */
[----:B------:R-:W-:Y:S01]  /*21e0*/  IMAD R40, R5, R24, R40 ;  /* 0x0000001805287224 */ /* 0x000fe200078e0228 */
[----:B------:R-:W-:Y:S01]  /*21f0*/  ISETP.GE.AND P1, PT, R25, RZ, PT ;  /* 0x000000ff1900720c */ /* 0x000fe20003f26270 */
[----:B------:R-:W-:Y:S01]  /*2200*/  @!P0 IMAD.MOV R35, RZ, RZ, -R35 ;  /* 0x000000ffff238224 */ /* 0x000fe200078e0a23 */
[----:B------:R-:W-:Y:S01]  /*2210*/  ISETP.GE.AND P0, PT, R41, RZ, PT ;  /* 0x000000ff2900720c */ /* 0x000fe20003f06270 */
[----:B------:R-:W-:Y:S01]  /*2220*/  VIADD R26, R3, 0x1f ;  /* 0x0000001f031a7836 */ /* 0x000fe20000000000 */
[----:B------:R-:W-:Y:S01]  /*2230*/  IABS R41, R25 ;  /* 0x0000001900297213 */ /* 0x000fe20000000000 */
[----:B------:R-:W-:-:S02]  /*2240*/  @!P2 IMAD.IADD R38, R38, 0x1, -R5 ;  /* 0x000000012626a824 */ /* 0x000fc400078e0a05 */
[----:B------:R-:W-:Y:S01]  /*2250*/  @!P3 IMAD.IADD R39, R39, 0x1, -R5 ;  /* 0x000000012727b824 */ /* 0x000fe200078e0a05 */
[----:B------:R-:W-:Y:S01]  /*2260*/  IABS R42, R26 ;  /* 0x0000001a002a7213 */ /* 0x000fe20000000000 */
[----:B------:R-:W-:Y:S01]  /*2270*/  @!P4 IMAD.MOV R37, RZ, RZ, -R37 ;  /* 0x000000ffff25c224 */ /* 0x000fe200078e0a25 */
[C---:B------:R-:W-:Y:S01]  /*2280*/  ISETP.GT.U32.AND P4, PT, R5.reuse, R40, PT ;  /* 0x000000280500720c */ /* 0x040fe20003f84070 */
[C---:B------:R-:W-:Y:S01]  /*2290*/  IMAD.HI.U32 R24, R12.reuse, R41, RZ ;  /* 0x000000290c187227 */ /* 0x040fe200078e00ff */
[C---:B------:R-:W-:Y:S02]  /*22a0*/  ISETP.GT.U32.AND P2, PT, R5.reuse, R38, PT ;  /* 0x000000260500720c */ /* 0x040fe40003f44070 */
[----:B------:R-:W-:Y:S01]  /*22b0*/  ISETP.GT.U32.AND P3, PT, R5, R39, PT ;  /* 0x000000270500720c */ /* 0x000fe20003f64070 */
[----:B------:R-:W-:-:S04]  /*22c0*/  IMAD.HI.U32 R25, R12, R42, RZ ;  /* 0x0000002a0c197227 */ /* 0x000fc800078e00ff */
[----:B------:R-:W-:Y:S02]  /*22d0*/  IMAD.MOV R24, RZ, RZ, -R24 ;  /* 0x000000ffff187224 */ /* 0x000fe400078e0a18 */
[----:B------:R-:W-:Y:S02]  /*22e0*/  IMAD.MOV R25, RZ, RZ, -R25 ;  /* 0x000000ffff197224 */ /* 0x000fe400078e0a19 */
[C---:B------:R-:W-:Y:S02]  /*22f0*/  IMAD R41, R5.reuse, R24, R41 ;  /* 0x0000001805297224 */ /* 0x040fe400078e0229 */
[--C-:B------:R-:W-:Y:S02]  /*2300*/  @!P4 IMAD.IADD R40, R40, 0x1, -R5.reuse ;  /* 0x000000012828c824 */ /* 0x100fe400078e0a05 */
[--C-:B------:R-:W-:Y:S01]  /*2310*/  @!P2 IMAD.IADD R38, R38, 0x1, -R5.reuse ;  /* 0x000000012626a824 */ /* 0x100fe200078e0a05 */
[----:B------:R-:W-:Y:S01]  /*2320*/  ISETP.GE.AND P2, PT, R26, RZ, PT ;  /* 0x000000ff1a00720c */ /* 0x000fe20003f46270 */
[C---:B------:R-:W-:Y:S01]  /*2330*/  IMAD R42, R5.reuse, R25, R42 ;  /* 0x00000019052a7224 */ /* 0x040fe200078e022a */
[----:B------:R-:W-:Y:S01]  /*2340*/  ISETP.GT.U32.AND P4, PT, R5, R40, PT ;  /* 0x000000280500720c */ /* 0x000fe20003f84070 */
[----:B------:R-:W-:Y:S01]  /*2350*/  @!P3 IMAD.IADD R39, R39, 0x1, -R5 ;  /* 0x000000012727b824 */ /* 0x000fe200078e0a05 */
[C---:B------:R-:W-:Y:S01]  /*2360*/  ISETP.GT.U32.AND P3, PT, R5.reuse, R41, PT ;  /* 0x000000290500720c */ /* 0x040fe20003f64070 */
[----:B------:R-:W-:Y:S01]  /*2370*/  @!P5 IMAD.MOV R38, RZ, RZ, -R38 ;  /* 0x000000ffff26d224 */ /* 0x000fe200078e0a26 */
[----:B------:R-:W-:Y:S01]  /*2380*/  ISETP.GT.U32.AND P5, PT, R5, R42, PT ;  /* 0x0000002a0500720c */ /* 0x000fe20003fa4070 */
[----:B------:R-:W-:-:S04]  /*2390*/  IMAD.HI.U32 R25, R12, R45, RZ ;  /* 0x0000002d0c197227 */ /* 0x000fc800078e00ff */
[----:B------:R-:W-:Y:S02]  /*23a0*/  IMAD.MOV R26, RZ, RZ, -R25 ;  /* 0x000000ffff1a7224 */ /* 0x000fe400078e0a19 */
[----:B------:R-:W-:-:S04]  /*23b0*/  IMAD.HI.U32 R24, R12, R43, RZ ;  /* 0x0000002b0c187227 */ /* 0x000fc800078e00ff */
[----:B------:R-:W-:Y:S02]  /*23c0*/  @!P3 IMAD.IADD R41, R41, 0x1, -R5 ;  /* 0x000000012929b824 */ /* 0x000fe400078e0a05 */
[C---:B------:R-:W-:Y:S02]  /*23d0*/  IMAD R45, R5.reuse, R26, R45 ;  /* 0x0000001a052d7224 */ /* 0x040fe400078e022d */
[----:B------:R-:W-:Y:S01]  /*23e0*/  @!P4 IMAD.IADD R40, R40, 0x1, -R5 ;  /* 0x000000012828c824 */ /* 0x000fe200078e0a05 */
[----:B------:R-:W-:Y:S01]  /*23f0*/  ISETP.GT.U32.AND P3, PT, R5, R41, PT ;  /* 0x000000290500720c */ /* 0x000fe20003f64070 */
[----:B------:R-:W-:Y:S01]  /*2400*/  @!P6 IMAD.MOV R39, RZ, RZ, -R39 ;  /* 0x000000ffff27e224 */ /* 0x000fe200078e0a27 */
[----:B------:R-:W-:Y:S01]  /*2410*/  ISETP.GE.AND P6, PT, R44, RZ, PT ;  /* 0x000000ff2c00720c */ /* 0x000fe20003fc6270 */
[----:B------:R-:W-:Y:S01]  /*2420*/  @!P5 IMAD.IADD R42, R42, 0x1, -R5 ;  /* 0x000000012a2ad824 */ /* 0x000fe200078e0a05 */
[----:B------:R-:W-:Y:S01]  /*2430*/  IABS R44, R49 ;  /* 0x00000031002c7213 */ /* 0x000fe20000000000 */
[----:B------:R-:W-:-:S02]  /*2440*/  IMAD.MOV R24, RZ, RZ, -R24 ;  /* 0x000000ffff187224 */ /* 0x000fc400078e0a18 */
[----:B------:R-:W-:Y:S01]  /*2450*/  @!P0 IMAD.MOV R40, RZ, RZ, -R40 ;  /* 0x000000ffff288224 */ /* 0x000fe200078e0a28 */
[C---:B------:R-:W-:Y:S01]  /*2460*/  ISETP.GT.U32.AND P0, PT, R5.reuse, R45, PT ;  /* 0x0000002d0500720c */ /* 0x040fe20003f04070 */
[C---:B------:R-:W-:Y:S01]  /*2470*/  IMAD R43, R5.reuse, R24, R43 ;  /* 0x00000018052b7224 */ /* 0x040fe200078e022b */
[----:B------:R-:W-:Y:S01]  /*2480*/  ISETP.GT.U32.AND P5, PT, R5, R42, PT ;  /* 0x0000002a0500720c */ /* 0x000fe20003fa4070 */
[----:B------:R-:W-:Y:S02]  /*2490*/  VIADD R25, R3, 0x1b ;  /* 0x0000001b03197836 */ /* 0x000fe40000000000 */
[----:B------:R-:W-:Y:S01]  /*24a0*/  IMAD.HI.U32 R24, R12, R44, RZ ;  /* 0x0000002c0c187227 */ /* 0x000fe200078e00ff */
[----:B------:R-:W-:Y:S02]  /*24b0*/  ISETP.GT.U32.AND P4, PT, R5, R43, PT ;  /* 0x0000002b0500720c */ /* 0x000fe40003f84070 */
[----:B------:R-:W-:Y:S01]  /*24c0*/  IABS R47, R25 ;  /* 0x00000019002f7213 */ /* 0x000fe20000000000 */
[----:B------:R-:W-:-:S02]  /*24d0*/  IMAD.MOV R24, RZ, RZ, -R24 ;  /* 0x000000ffff187224 */ /* 0x000fc400078e0a18 */
[--C-:B------:R-:W-:Y:S01]  /*24e0*/  @!P3 IMAD.IADD R41, R41, 0x1, -R5.reuse ;  /* 0x000000012929b824 */ /* 0x100fe200078e0a05 */
[----:B------:R-:W-:Y:S01]  /*24f0*/  ISETP.GE.AND P3, PT, R48, RZ, PT ;  /* 0x000000ff3000720c */ /* 0x000fe20003f66270 */
[----:B------:R-:W-:Y:S02]  /*2500*/  IMAD R44, R5, R24, R44 ;  /* 0x00000018052c7224 */ /* 0x000fe400078e022c */
[----:B------:R-:W-:Y:S01]  /*2510*/  @!P0 IMAD.IADD R45, R45, 0x1, -R5 ;  /* 0x000000012d2d8824 */ /* 0x000fe200078e0a05 */
[----:B------:R-:W-:Y:S01]  /*2520*/  ISETP.GE.AND P0, PT, R49, RZ, PT ;  /* 0x000000ff3100720c */ /* 0x000fe20003f06270 */
[----:B------:R-:W-:Y:S01]  /*2530*/  IMAD.HI.U32 R24, R12, R47, RZ ;  /* 0x0000002f0c187227 */ /* 0x000fe200078e00ff */
[----:B------:R-:W-:-:S03]  /*2540*/  IABS R49, R53 ;  /* 0x0000003500317213 */ /* 0x000fc60000000000 */
[----:B------:R-:W-:Y:S01]  /*2550*/  @!P5 IMAD.IADD R42, R42, 0x1, -R5 ;  /* 0x000000012a2ad824 */ /* 0x000fe200078e0a05 */
[C---:B------:R-:W-:Y:S01]  /*2560*/  ISETP.GT.U32.AND P5, PT, R5.reuse, R44, PT ;  /* 0x0000002c0500720c */ /* 0x040fe20003fa4070 */
[----:B------:R-:W-:Y:S01]  /*2570*/  @!P1 IMAD.MOV R41, RZ, RZ, -R41 ;  /* 0x000000ffff299224 */ /* 0x000fe200078e0a29 */
[----:B------:R-:W-:Y:S01]  /*2580*/  ISETP.GT.U32.AND P1, PT, R5, R45, PT ;  /* 0x0000002d0500720c */ /* 0x000fe20003f24070 */
[----:B------:R-:W-:Y:S02]  /*2590*/  IMAD.MOV R26, RZ, RZ, -R24 ;  /* 0x000000ffff1a7224 */ /* 0x000fe400078e0a18 */
[----:B------:R-:W-:-:S04]  /*25a0*/  IMAD.HI.U32 R24, R12, R46, RZ ;  /* 0x0000002e0c187227 */ /* 0x000fc800078e00ff */
[----:B------:R-:W-:Y:S02]  /*25b0*/  IMAD.MOV R24, RZ, RZ, -R24 ;  /* 0x000000ffff187224 */ /* 0x000fe400078e0a18 */
[--C-:B------:R-:W-:Y:S02]  /*25c0*/  @!P4 IMAD.IADD R43, R43, 0x1, -R5.reuse ;  /* 0x000000012b2bc824 */ /* 0x100fe400078e0a05 */
[C---:B------:R-:W-:Y:S02]  /*25d0*/  IMAD R46, R5.reuse, R24, R46 ;  /* 0x00000018052e7224 */ /* 0x040fe400078e022e */
[--C-:B------:R-:W-:Y:S01]  /*25e0*/  @!P5 IMAD.IADD R44, R44, 0x1, -R5.reuse ;  /* 0x000000012c2cd824 */ /* 0x100fe200078e0a05 */
[----:B------:R-:W-:Y:S01]  /*25f0*/  ISETP.GT.U32.AND P4, PT, R5, R43, PT ;  /* 0x0000002b0500720c */ /* 0x000fe20003f84070 */
[----:B------:R-:W-:Y:S01]  /*2600*/  @!P1 IMAD.IADD R45, R45, 0x1, -R5 ;  /* 0x000000012d2d9824 */ /* 0x000fe200078e0a05 */
[----:B------:R-:W-:Y:S01]  /*2610*/  ISETP.GT.U32.AND P1, PT, R5, R46, PT ;  /* 0x0000002e0500720c */ /* 0x000fe20003f24070 */
[----:B------:R-:W-:Y:S01]  /*2620*/  @!P2 IMAD.MOV R42, RZ, RZ, -R42 ;  /* 0x000000ffff2aa224 */ /* 0x000fe200078e0a2a */
[----:B------:R-:W-:Y:S01]  /*2630*/  ISETP.GE.AND P5, PT, R25, RZ, PT ;  /* 0x000000ff1900720c */ /* 0x000fe20003fa6270 */
[----:B------:R-:W-:Y:S01]  /*2640*/  VIADD R25, R3, 0x19 ;  /* 0x0000001903197836 */ /* 0x000fe20000000000 */
[C---:B------:R-:W-:Y:S01]  /*2650*/  ISETP.GT.U32.AND P2, PT, R5.reuse, R44, PT ;  /* 0x0000002c0500720c */ /* 0x040fe20003f44070 */
[----:B------:R-:W-:-:S02]  /*2660*/  IMAD R47, R5, R26, R47 ;  /* 0x0000001a052f7224 */ /* 0x000fc400078e022f */
[----:B------:R-:W-:Y:S01]  /*2670*/  @!P3 IMAD.MOV R45, RZ, RZ, -R45 ;  /* 0x000000ffff2db224 */ /* 0x000fe200078e0a2d */
[----:B------:R-:W-:Y:S01]  /*2680*/  IABS R48, R25 ;  /* 0x0000001900307213 */ /* 0x000fe20000000000 */
[----:B------:R-:W-:Y:S02]  /*2690*/  VIADD R61, R3, 0x11 ;  /* 0x00000011033d7836 */ /* 0x000fe40000000000 */
[--C-:B------:R-:W-:Y:S01]  /*26a0*/  @!P4 IMAD.IADD R43, R43, 0x1, -R5.reuse ;  /* 0x000000012b2bc824 */ /* 0x100fe200078e0a05 */
[----:B------:R-:W-:Y:S01]  /*26b0*/  ISETP.GT.U32.AND P4, PT, R5, R47, PT ;  /* 0x0000002f0500720c */ /* 0x000fe20003f84070 */
[----:B------:R-:W-:Y:S02]  /*26c0*/  @!P1 IMAD.IADD R46, R46, 0x1, -R5 ;  /* 0x000000012e2e9824 */ /* 0x000fe400078e0a05 */
[----:B------:R-:W-:-:S03]  /*26d0*/  IMAD.HI.U32 R24, R12, R48, RZ ;  /* 0x000000300c187227 */ /* 0x000fc600078e00ff */
[----:B------:R-:W-:Y:S01]  /*26e0*/  ISETP.GT.U32.AND P1, PT, R5, R46, PT ;  /* 0x0000002e0500720c */ /* 0x000fe20003f24070 */
[----:B------:R-:W-:Y:S01]  /*26f0*/  @!P2 IMAD.IADD R44, R44, 0x1, -R5 ;  /* 0x000000012c2ca824 */ /* 0x000fe200078e0a05 */
[----:B------:R-:W-:Y:S01]  /*2700*/  ISETP.GE.AND P2, PT, R25, RZ, PT ;  /* 0x000000ff1900720c */ /* 0x000fe20003f46270 */
[----:B------:R-:W-:Y:S02]  /*2710*/  IMAD.MOV R25, RZ, RZ, -R24 ;  /* 0x000000ffff197224 */ /* 0x000fe400078e0a18 */
[----:B------:R-:W-:-:S04]  /*2720*/  IMAD.HI.U32 R24, R12, R49, RZ ;  /* 0x000000310c187227 */ /* 0x000fc800078e00ff */
[----:B------:R-:W-:Y:S02]  /*2730*/  IMAD.MOV R24, RZ, RZ, -R24 ;  /* 0x000000ffff187224 */ /* 0x000fe400078e0a18 */
[----:B------:R-:W-:Y:S02]  /*2740*/  @!P4 IMAD.IADD R47, R47, 0x1, -R5 ;  /* 0x000000012f2fc824 */ /* 0x000fe400078e0a05 */
[C---:B------:R-:W-:Y:S02]  /*2750*/  IMAD R49, R5.reuse, R24, R49 ;  /* 0x0000001805317224 */ /* 0x040fe400078e0231 */
[----:B------:R-:W-:Y:S01]  /*2760*/  @!P1 IMAD.IADD R46, R46, 0x1, -R5 ;  /* 0x000000012e2e9824 */ /* 0x000fe200078e0a05 */
[C---:B------:R-:W-:Y:S01]  /*2770*/  ISETP.GT.U32.AND P4, PT, R5.reuse, R47, PT ;  /* 0x0000002f0500720c */ /* 0x040fe20003f84070 */
[----:B------:R-:W-:Y:S01]  /*2780*/  @!P6 IMAD.MOV R43, RZ, RZ, -R43 ;  /* 0x000000ffff2be224 */ /* 0x000fe200078e0a2b */
[C---:B------:R-:W-:Y:S01]  /*2790*/  ISETP.GT.U32.AND P1, PT, R5.reuse, R49, PT ;  /* 0x000000310500720c */ /* 0x040fe20003f24070 */
[----:B------:R-:W-:Y:S01]  /*27a0*/  IMAD R48, R5, R25, R48 ;  /* 0x0000001905307224 */ /* 0x000fe200078e0230 */
[----:B------:R-:W-:Y:S01]  /*27b0*/  ISETP.GE.AND P6, PT, R50, RZ, PT ;  /* 0x000000ff3200720c */ /* 0x000fe20003fc6270 */
[----:B------:R-:W-:Y:S01]  /*27c0*/  IMAD.HI.U32 R25, R12, R51, RZ ;  /* 0x000000330c197227 */ /* 0x000fe200078e00ff */
[----:B------:R-:W-:-:S03]  /*27d0*/  IABS R50, R56 ;  /* 0x0000003800327213 */ /* 0x000fc60000000000 */
[----:B------:R-:W-:Y:S02]  /*27e0*/  IMAD.MOV R26, RZ, RZ, -R25 ;  /* 0x000000ffff1a7224 */ /* 0x000fe400078e0a19 */
[----:B------:R-:W-:-:S04]  /*27f0*/  IMAD.HI.U32 R24, R12, R50, RZ ;  /* 0x000000320c187227 */ /* 0x000fc800078e00ff */
[--C-:B------:R-:W-:Y:S01]  /*2800*/  @!P4 IMAD.IADD R47, R47, 0x1, -R5.reuse ;  /* 0x000000012f2fc824 */ /* 0x100fe200078e0a05 */
[----:B------:R-:W-:Y:S01]  /*2810*/  ISETP.GT.U32.AND P4, PT, R5, R48, PT ;  /* 0x000000300500720c */ /* 0x000fe20003f84070 */
[----:B------:R-:W-:Y:S02]  /*2820*/  @!P1 IMAD.IADD R49, R49, 0x1, -R5 ;  /* 0x0000000131319824 */ /* 0x000fe400078e0a05 */
[----:B------:R-:W-:Y:S02]  /*2830*/  IMAD.MOV R24, RZ, RZ, -R24 ;  /* 0x000000ffff187224 */ /* 0x000fe400078e0a18 */
[C---:B------:R-:W-:Y:S01]  /*2840*/  IMAD R51, R5.reuse, R26, R51 ;  /* 0x0000001a05337224 */ /* 0x040fe200078e0233 */
[C---:B------:R-:W-:Y:S01]  /*2850*/  ISETP.GT.U32.AND P3, PT, R5.reuse, R49, PT ;  /* 0x000000310500720c */ /* 0x040fe20003f64070 */
[----:B------:R-:W-:Y:S02]  /*2860*/  IMAD R50, R5, R24, R50 ;  /* 0x0000001805327224 */ /* 0x000fe400078e0232 */
[----:B------:R-:W-:-:S04]  /*2870*/  IMAD.HI.U32 R24, R12, R52, RZ ;  /* 0x000000340c187227 */ /* 0x000fc800078e00ff */
[----:B------:R-:W-:Y:S02]  /*2880*/  IMAD.MOV R24, RZ, RZ, -R24 ;  /* 0x000000ffff187224 */ /* 0x000fe400078e0a18 */
[--C-:B------:R-:W-:Y:S01]  /*2890*/  @!P4 IMAD.IADD R48, R48, 0x1, -R5.reuse ;  /* 0x000000013030c824 */ /* 0x100fe200078e0a05 */
[----:B------:R-:W-:Y:S01]  /*28a0*/  ISETP.GE.AND P4, PT, R53, RZ, PT ;  /* 0x000000ff3500720c */ /* 0x000fe20003f86270 */
[----:B------:R-:W-:Y:S01]  /*28b0*/  IMAD R52, R5, R24, R52 ;  /* 0x0000001805347224 */ /* 0x000fe200078e0234 */
[----:B------:R-:W-:Y:S01]  /*28c0*/  IABS R53, R59 ;  /* 0x0000003b00357213 */ /* 0x000fe20000000000 */
[----:B------:R-:W-:Y:S01]  /*28d0*/  @!P3 IMAD.IADD R49, R49, 0x1, -R5 ;  /* 0x000000013131b824 */ /* 0x000fe200078e0a05 */
[C---:B------:R-:W-:Y:S01]  /*28e0*/  ISETP.GT.U32.AND P1, PT, R5.reuse, R48, PT ;  /* 0x000000300500720c */ /* 0x040fe20003f24070 */
[----:B------:R-:W-:Y:S01]  /*28f0*/  @!P6 IMAD.MOV R46, RZ, RZ, -R46 ;  /* 0x000000ffff2ee224 */ /* 0x000fe200078e0a2e */
[----:B------:R-:W-:Y:S01]  /*2900*/  ISETP.GT.U32.AND P3, PT, R5, R52, PT ;  /* 0x000000340500720c */ /* 0x000fe20003f64070 */
[----:B------:R-:W-:Y:S01]  /*2910*/  VIADD R25, R3, 0x13 ;  /* 0x0000001303197836 */ /* 0x000fe20000000000 */
[----:B------:R-:W-:Y:S01]  /*2920*/  ISETP.GT.U32.AND P6, PT, R5, R51, PT ;  /* 0x000000330500720c */ /* 0x000fe20003fc4070 */
[----:B------:R-:W-:-:S03]  /*2930*/  IMAD.HI.U32 R24, R12, R53, RZ ;  /* 0x000000350c187227 */ /* 0x000fc600078e00ff */
[----:B------:R-:W-:Y:S01]  /*2940*/  IABS R26, R25 ;  /* 0x00000019001a7213 */ /* 0x000fe20000000000 */
[----:B------:R-:W-:Y:S02]  /*2950*/  IMAD.MOV R24, RZ, RZ, -R24 ;  /* 0x000000ffff187224 */ /* 0x000fe400078e0a18 */
[----:B------:R-:W-:Y:S01]  /*2960*/  @!P0 IMAD.MOV R44, RZ, RZ, -R44 ;  /* 0x000000ffff2c8224 */ /* 0x000fe200078e0a2c */
[----:B------:R-:W-:Y:S01]  /*2970*/  ISETP.GT.U32.AND P0, PT, R5, R50, PT ;  /* 0x000000320500720c */ /* 0x000fe20003f04070 */
[--C-:B------:R-:W-:Y:S01]  /*2980*/  @!P1 IMAD.IADD R48, R48, 0x1, -R5.reuse ;  /* 0x0000000130309824 */ /* 0x100fe200078e0a05 */
[----:B------:R-:W-:Y:S01]  /*2990*/  ISETP.GE.AND P1, PT, R57, RZ, PT ;  /* 0x000000ff3900720c */ /* 0x000fe20003f26270 */
[----:B------:R-:W-:Y:S02]  /*29a0*/  @!P3 IMAD.IADD R52, R52, 0x1, -R5 ;  /* 0x000000013434b824 */ /* 0x000fe400078e0a05 */
[----:B------:R-:W-:Y:S02]  /*29b0*/  @!P2 IMAD.MOV R48, RZ, RZ, -R48 ;  /* 0x000000ffff30a224 */ /* 0x000fe400078e0a30 */
[C---:B------:R-:W-:Y:S01]  /*29c0*/  IMAD R53, R5.reuse, R24, R53 ;  /* 0x0000001805357224 */ /* 0x040fe200078e0235 */
[----:B------:R-:W-:Y:S01]  /*29d0*/  ISETP.GT.U32.AND P2, PT, R5, R52, PT ;  /* 0x000000340500720c */ /* 0x000fe20003f44070 */
[----:B------:R-:W-:-:S04]  /*29e0*/  IMAD.HI.U32 R24, R12, R26, RZ ;  /* 0x0000001a0c187227 */ /* 0x000fc800078e00ff */
[----:B------:R-:W-:Y:S02]  /*29f0*/  VIADD R57, R3, 0x12 ;  /* 0x0000001203397836 */ /* 0x000fe40000000000 */
[----:B------:R-:W-:Y:S02]  /*2a00*/  @!P6 IMAD.IADD R51, R51, 0x1, -R5 ;  /* 0x000000013333e824 */ /* 0x000fe400078e0a05 */
[----:B------:R-:W-:Y:S02]  /*2a10*/  IMAD.MOV R24, RZ, RZ, -R24 ;  /* 0x000000ffff187224 */ /* 0x000fe400078e0a18 */
[----:B------:R-:W-:Y:S01]  /*2a20*/  @!P5 IMAD.MOV R47, RZ, RZ, -R47 ;  /* 0x000000ffff2fd224 */ /* 0x000fe200078e0a2f */
[----:B------:R-:W-:Y:S01]  /*2a30*/  ISETP.GE.AND P5, PT, R56, RZ, PT ;  /* 0x000000ff3800720c */ /* 0x000fe20003fa6270 */
[----:B------:R-:W-:Y:S01]  /*2a40*/  @!P4 IMAD.MOV R49, RZ, RZ, -R49 ;  /* 0x000000ffff31c224 */ /* 0x000fe200078e0a31 */
[----:B------:R-:W-:Y:S01]  /*2a50*/  IABS R56, R57 ;  /* 0x0000003900387213 */ /* 0x000fe20000000000 */
[C---:B------:R-:W-:Y:S01]  /*2a60*/  IMAD R26, R5.reuse, R24, R26 ;  /* 0x00000018051a7224 */ /* 0x040fe200078e021a */
[C---:B------:R-:W-:Y:S01]  /*2a70*/  ISETP.GT.U32.AND P3, PT, R5.reuse, R51, PT ;  /* 0x000000330500720c */ /* 0x040fe20003f64070 */
[--C-:B------:R-:W-:Y:S01]  /*2a80*/  @!P0 IMAD.IADD R50, R50, 0x1, -R5.reuse ;  /* 0x0000000132328824 */ /* 0x100fe200078e0a05 */
[C---:B------:R-:W-:Y:S01]  /*2a90*/  ISETP.GT.U32.AND P4, PT, R5.reuse, R53, PT ;  /* 0x000000350500720c */ /* 0x040fe20003f84070 */
[----:B------:R-:W-:Y:S01]  /*2aa0*/  @!P2 IMAD.IADD R52, R52, 0x1, -R5 ;  /* 0x000000013434a824 */ /* 0x000fe200078e0a05 */
[C---:B------:R-:W-:Y:S01]  /*2ab0*/  ISETP.GT.U32.AND P2, PT, R5.reuse, R26, PT ;  /* 0x0000001a0500720c */ /* 0x040fe20003f44070 */
[----:B------:R-:W-:Y:S01]  /*2ac0*/  IMAD.HI.U32 R24, R12, R56, RZ ;  /* 0x000000380c187227 */ /* 0x000fe200078e00ff */
[----:B------:R-:W-:-:S02]  /*2ad0*/  ISETP.GT.U32.AND P6, PT, R5, R50, PT ;  /* 0x000000320500720c */ /* 0x000fc40003fc4070 */
[----:B------:R-:W-:Y:S01]  /*2ae0*/  ISETP.GE.AND P0, PT, R58, RZ, PT ;  /* 0x000000ff3a00720c */ /* 0x000fe20003f06270 */
[----:B------:R-:W-:Y:S01]  /*2af0*/  IMAD.MOV R24, RZ, RZ, -R24 ;  /* 0x000000ffff187224 */ /* 0x000fe200078e0a18 */
[----:B------:R-:W-:Y:S01]  /*2b00*/  IABS R58, R61 ;  /* 0x0000003d003a7213 */ /* 0x000fe20000000000 */
[----:B------:R-:W-:Y:S02]  /*2b10*/  VIADD R63, R3, 0xf ;  /* 0x0000000f033f7836 */ /* 0x000fe40000000000 */
[--C-:B------:R-:W-:Y:S01]  /*2b20*/  @!P3 IMAD.IADD R51, R51, 0x1, -R5.reuse ;  /* 0x000000013333b824 */ /* 0x100fe200078e0a05 */
[----:B------:R-:W-:Y:S01]  /*2b30*/  ISETP.GE.AND P3, PT, R25, RZ, PT ;  /* 0x000000ff1900720c */ /* 0x000fe20003f66270 */
[--C-:B------:R-:W-:Y:S01]  /*2b40*/  @!P4 IMAD.IADD R53, R53, 0x1, -R5.reuse ;  /* 0x000000013535c824 */ /* 0x100fe200078e0a05 */
[----:B------:R-:W-:Y:S01]  /*2b50*/  IABS R62, R63 ;  /* 0x0000003f003e7213 */ /* 0x000fe20000000000 */
[----:B------:R-:W-:Y:S01]  /*2b60*/  IMAD R56, R5, R24, R56 ;  /* 0x0000001805387224 */ /* 0x000fe200078e0238 */
[----:B------:R-:W-:Y:S01]  /*2b70*/  ISETP.GE.AND P4, PT, R57, RZ, PT ;  /* 0x000000ff3900720c */ /* 0x000fe20003f86270 */
[----:B------:R-:W-:Y:S01]  /*2b80*/  @!P2 IMAD.IADD R26, R26, 0x1, -R5 ;  /* 0x000000011a1aa824 */ /* 0x000fe200078e0a05 */
[C---:B------:R-:W-:Y:S01]  /*2b90*/  ISETP.GT.U32.AND P2, PT, R5.reuse, R53, PT ;  /* 0x000000350500720c */ /* 0x040fe20003f44070 */
[----:B------:R-:W-:Y:S01]  /*2ba0*/  @!P1 IMAD.MOV R51, RZ, RZ, -R51 ;  /* 0x000000ffff339224 */ /* 0x000fe200078e0a33 */
[----:B------:R-:W-:Y:S01]  /*2bb0*/  ISETP.GT.U32.AND P1, PT, R5, R56, PT ;  /* 0x000000380500720c */ /* 0x000fe20003f24070 */
[----:B------:R-:W-:Y:S01]  /*2bc0*/  @!P6 IMAD.IADD R50, R50, 0x1, -R5 ;  /* 0x000000013232e824 */ /* 0x000fe200078e0a05 */
[----:B------:R-:W-:Y:S01]  /*2bd0*/  ISETP.GE.AND P6, PT, R59, RZ, PT ;  /* 0x000000ff3b00720c */ /* 0x000fe20003fc6270 */
[----:B------:R-:W-:-:S04]  /*2be0*/  IMAD.HI.U32 R25, R12, R58, RZ ;  /* 0x0000003a0c197227 */ /* 0x000fc800078e00ff */
[----:B------:R-:W-:Y:S02]  /*2bf0*/  IMAD.MOV R25, RZ, RZ, -R25 ;  /* 0x000000ffff197224 */ /* 0x000fe400078e0a19 */
[----:B------:R-:W-:Y:S01]  /*2c00*/  @!P5 IMAD.MOV R50, RZ, RZ, -R50 ;  /* 0x000000ffff32d224 */ /* 0x000fe200078e0a32 */
[----:B------:R-:W-:Y:S01]  /*2c10*/  ISETP.GT.U32.AND P5, PT, R5, R26, PT ;  /* 0x0000001a0500720c */ /* 0x000fe20003fa4070 */
[--C-:B------:R-:W-:Y:S02]  /*2c20*/  @!P2 IMAD.IADD R53, R53, 0x1, -R5.reuse ;  /* 0x000000013535a824 */ /* 0x100fe400078e0a05 */
[----:B------:R-:W-:Y:S02]  /*2c30*/  @!P1 IMAD.IADD R56, R56, 0x1, -R5 ;  /* 0x0000000138389824 */ /* 0x000fe400078e0a05 */
[----:B------:R-:W-:Y:S02]  /*2c40*/  @!P6 IMAD.MOV R53, RZ, RZ, -R53 ;  /* 0x000000ffff35e224 */ /* 0x000fe400078e0a35 */
[C---:B------:R-:W-:Y:S01]  /*2c50*/  IMAD R58, R5.reuse, R25, R58 ;  /* 0x00000019053a7224 */ /* 0x040fe200078e023a */
[----:B------:R-:W-:Y:S01]  /*2c60*/  ISETP.GT.U32.AND P6, PT, R5, R56, PT ;  /* 0x000000380500720c */ /* 0x000fe20003fc4070 */
[----:B------:R-:W-:-:S03]  /*2c70*/  IMAD.HI.U32 R25, R12, R62, RZ ;  /* 0x0000003e0c197227 */ /* 0x000fc600078e00ff */
[----:B------:R-:W-:Y:S01]  /*2c80*/  ISETP.GT.U32.AND P2, PT, R5, R58, PT ;  /* 0x0000003a0500720c */ /* 0x000fe20003f44070 */
[----:B------:R-:W-:Y:S02]  /*2c90*/  IMAD.MOV R25, RZ, RZ, -R25 ;  /* 0x000000ffff197224 */ /* 0x000fe400078e0a19 */
[----:B------:R-:W-:Y:S02]  /*2ca0*/  VIADD R89, R3, 0xc ;  /* 0x0000000c03597836 */ /* 0x000fe40000000000 */
[----:B------:R-:W-:Y:S02]  /*2cb0*/  IMAD R62, R5, R25, R62 ;  /* 0x00000019053e7224 */ /* 0x000fe400078e023e */
[----:B------:R-:W-:Y:S01]  /*2cc0*/  VIADD R67, R3, 0xd ;  /* 0x0000000d03437836 */ /* 0x000fe20000000000 */
[----:B------:R-:W-:Y:S01]  /*2cd0*/  IABS R68, R89 ;  /* 0x0000005900447213 */ /* 0x000fe20000000000 */
[--C-:B------:R-:W-:Y:S01]  /*2ce0*/  @!P6 IMAD.IADD R56, R56, 0x1, -R5.reuse ;  /* 0x000000013838e824 */ /* 0x100fe200078e0a05 */
[----:B------:R-:W-:Y:S01]  /*2cf0*/  ISETP.GT.U32.AND P6, PT, R5, R62, PT ;  /* 0x0000003e0500720c */ /* 0x000fe20003fc4070 */
[----:B------:R-:W-:Y:S01]  /*2d00*/  VIADD R59, R3, 0x10 ;  /* 0x00000010033b7836 */ /* 0x000fe20000000000 */
[----:B------:R-:W-:Y:S01]  /*2d10*/  IABS R66, R67 ;  /* 0x0000004300427213 */ /* 0x000fe20000000000 */
[----:B------:R-:W-:-:S02]  /*2d20*/  @!P5 IMAD.IADD R26, R26, 0x1, -R5 ;  /* 0x000000011a1ad824 */ /* 0x000fc400078e0a05 */
[----:B------:R-:W-:Y:S01]  /*2d30*/  IMAD.HI.U32 R57, R12, R68, RZ ;  /* 0x000000440c397227 */ /* 0x000fe200078e00ff */
[----:B------:R-:W-:Y:S02]  /*2d40*/  IABS R60, R59 ;  /* 0x0000003b003c7213 */ /* 0x000fe40000000000 */
[----:B------:R-:W-:Y:S01]  /*2d50*/  ISETP.GE.AND P5, PT, R59, RZ, PT ;  /* 0x000000ff3b00720c */ /* 0x000fe20003fa6270 */
[----:B------:R-:W-:Y:S02]  /*2d60*/  IMAD.MOV R59, RZ, RZ, -R57 ;  /* 0x000000ffff3b7224 */ /* 0x000fe400078e0a39 */
[----:B------:R-:W-:Y:S02]  /*2d70*/  IMAD.MOV.U32 R75, RZ, RZ, R26 ;  /* 0x000000ffff4b7224 */ /* 0x000fe400078e001a */
[----:B------:R-:W-:Y:S02]  /*2d80*/  @!P6 IMAD.IADD R62, R62, 0x1, -R5 ;  /* 0x000000013e3ee824 */ /* 0x000fe400078e0a05 */
[----:B------:R-:W-:-:S02]  /*2d90*/  VIADD R57, R3, 0xb ;  /* 0x0000000b03397836 */ /* 0x000fc40000000000 */
[----:B------:R-:W-:-:S03]  /*2da0*/  IMAD.HI.U32 R25, R12, R66, RZ ;  /* 0x000000420c197227 */ /* 0x000fc600078e00ff */
[----:B------:R-:W-:Y:S01]  /*2db0*/  IABS R70, R57 ;  /* 0x0000003900467213 */ /* 0x000fe20000000000 */
[----:B------:R-:W-:Y:S01]  /*2dc0*/  @!P3 IMAD.MOV R75, RZ, RZ, -R75 ;  /* 0x000000ffff4bb224 */ /* 0x000fe200078e0a4b */
[C---:B------:R-:W-:Y:S01]  /*2dd0*/  ISETP.GT.U32.AND P3, PT, R5.reuse, R62, PT ;  /* 0x0000003e0500720c */ /* 0x040fe20003f64070 */
[----:B------:R-:W-:Y:S02]  /*2de0*/  IMAD.MOV R25, RZ, RZ, -R25 ;  /* 0x000000ffff197224 */ /* 0x000fe400078e0a19 */
[C---:B------:R-:W-:Y:S02]  /*2df0*/  IMAD R68, R5.reuse, R59, R68 ;  /* 0x0000003b05447224 */ /* 0x040fe400078e0244 */
[----:B------:R-:W-:Y:S02]  /*2e00*/  IMAD R66, R5, R25, R66 ;  /* 0x0000001905427224 */ /* 0x000fe400078e0242 */
[----:B------:R-:W-:Y:S02]  /*2e10*/  VIADD R59, R3, 0xa ;  /* 0x0000000a033b7836 */ /* 0x000fe40000000000 */
[----:B------:R-:W-:Y:S01]  /*2e20*/  IMAD.HI.U32 R25, R12, R70, RZ ;  /* 0x000000460c197227 */ /* 0x000fe200078e00ff */
[----:B------:R-:W-:-:S02]  /*2e30*/  ISETP.GT.U32.AND P6, PT, R5, R66, PT ;  /* 0x000000420500720c */ /* 0x000fc40003fc4070 */
[----:B------:R-:W-:Y:S01]  /*2e40*/  IABS R72, R59 ;  /* 0x0000003b00487213 */ /* 0x000fe20000000000 */
[----:B------:R-:W-:-:S04]  /*2e50*/  IMAD.HI.U32 R24, R12, R60, RZ ;  /* 0x0000003c0c187227 */ /* 0x000fc800078e00ff */
[----:B------:R-:W-:Y:S02]  /*2e60*/  IMAD.MOV R25, RZ, RZ, -R25 ;  /* 0x000000ffff197224 */ /* 0x000fe400078e0a19 */
[----:B------:R-:W-:Y:S02]  /*2e70*/  IMAD.MOV R24, RZ, RZ, -R24 ;  /* 0x000000ffff187224 */ /* 0x000fe400078e0a18 */
[----:B------:R-:W-:Y:S01]  /*2e80*/  @!P3 IMAD.IADD R62, R62, 0x1, -R5 ;  /* 0x000000013e3eb824 */ /* 0x000fe200078e0a05 */
[C---:B------:R-:W-:Y:S01]  /*2e90*/  ISETP.GT.U32.AND P3, PT, R5.reuse, R68, PT ;  /* 0x000000440500720c */ /* 0x040fe20003f64070 */
[C---:B------:R-:W-:Y:S02]  /*2ea0*/  IMAD R70, R5.reuse, R25, R70 ;  /* 0x0000001905467224 */ /* 0x040fe400078e0246 */
[----:B------:R-:W-:Y:S02]  /*2eb0*/  IMAD R60, R5, R24, R60 ;  /* 0x00000018053c7224 */ /* 0x000fe400078e023c */
[----:B------:R-:W-:-:S03]  /*2ec0*/  IMAD.HI.U32 R25, R12, R72, RZ ;  /* 0x000000480c197227 */ /* 0x000fc600078e00ff */
[----:B------:R-:W-:Y:S01]  /*2ed0*/  ISETP.GT.U32.AND P1, PT, R5, R60, PT ;  /* 0x0000003c0500720c */ /* 0x000fe20003f24070 */
[----:B------:R-:W-:Y:S02]  /*2ee0*/  VIADD R91, R3, 0x9 ;  /* 0x00000009035b7836 */ /* 0x000fe40000000000 */
[----:B------:R-:W-:Y:S02]  /*2ef0*/  IMAD.MOV R25, RZ, RZ, -R25 ;  /* 0x000000ffff197224 */ /* 0x000fe400078e0a19 */
[----:B------:R-:W-:Y:S01]  /*2f00*/  @!P3 IMAD.IADD R68, R68, 0x1, -R5 ;  /* 0x000000014444b824 */ /* 0x000fe200078e0a05 */
[----:B------:R-:W-:Y:S01]  /*2f10*/  IABS R74, R91 ;  /* 0x0000005b004a7213 */ /* 0x000fe20000000000 */
[----:B------:R-:W-:Y:S02]  /*2f20*/  IMAD R72, R5, R25, R72 ;  /* 0x0000001905487224 */ /* 0x000fe400078e0248 */
[C---:B------:R-:W-:Y:S02]  /*2f30*/  VIADD R93, R3.reuse, 0x8 ;  /* 0x00000008035d7836 */ /* 0x040fe40000000000 */
[----:B------:R-:W-:Y:S01]  /*2f40*/  VIADD R65, R3, 0xe ;  /* 0x0000000e03417836 */ /* 0x000fe20000000000 */
[----:B------:R-:W-:Y:S01]  /*2f50*/  ISETP.GT.U32.AND P3, PT, R5, R72, PT ;  /* 0x000000480500720c */ /* 0x000fe20003f64070 */
[----:B------:R-:W-:Y:S01]  /*2f60*/  IMAD.HI.U32 R26, R12, R74, RZ ;  /* 0x0000004a0c1a7227 */ /* 0x000fe200078e00ff */
[----:B------:R-:W-:-:S02]  /*2f70*/  IABS R76, R93 ;  /* 0x0000005d004c7213 */ /* 0x000fc40000000000 */
[----:B------:R-:W-:Y:S01]  /*2f80*/  IABS R64, R65 ;  /* 0x0000004100407213 */ /* 0x000fe20000000000 */
[----:B------:R-:W-:Y:S02]  /*2f90*/  @!P1 IMAD.IADD R60, R60, 0x1, -R5 ;  /* 0x000000013c3c9824 */ /* 0x000fe400078e0a05 */
[----:B------:R-:W-:Y:S02]  /*2fa0*/  IMAD.MOV R26, RZ, RZ, -R26 ;  /* 0x000000ffff1a7224 */ /* 0x000fe400078e0a1a */
[----:B------:R-:W-:Y:S01]  /*2fb0*/  @!P0 IMAD.MOV R52, RZ, RZ, -R52 ;  /* 0x000000ffff348224 */ /* 0x000fe200078e0a34 */
[----:B------:R-:W-:Y:S01]  /*2fc0*/  ISETP.GE.AND P0, PT, R61, RZ, PT ;  /* 0x000000ff3d00720c */ /* 0x000fe20003f06270 */
[C---:B------:R-:W-:Y:S01]  /*2fd0*/  IMAD R74, R5.reuse, R26, R74 ;  /* 0x0000001a054a7224 */ /* 0x040fe200078e024a */
[----:B------:R-:W-:Y:S01]  /*2fe0*/  ISETP.GT.U32.AND P1, PT, R5, R60, PT ;  /* 0x0000003c0500720c */ /* 0x000fe20003f24070 */
[----:B------:R-:W-:-:S04]  /*2ff0*/  IMAD.HI.U32 R61, R12, R76, RZ ;  /* 0x0000004c0c3d7227 */ /* 0x000fc800078e00ff */
[----:B------:R-:W-:-:S04]  /*3000*/  IMAD.HI.U32 R24, R12, R64, RZ ;  /* 0x000000400c187227 */ /* 0x000fc800078e00ff */
[--C-:B------:R-:W-:Y:S02]  /*3010*/  @!P2 IMAD.IADD R58, R58, 0x1, -R5.reuse ;  /* 0x000000013a3aa824 */ /* 0x100fe400078e0a05 */
[----:B------:R-:W-:Y:S01]  /*3020*/  @!P3 IMAD.IADD R72, R72, 0x1, -R5 ;  /* 0x000000014848b824 */ /* 0x000fe200078e0a05 */
[C---:B------:R-:W-:Y:S01]  /*3030*/  ISETP.GT.U32.AND P3, PT, R5.reuse, R74, PT ;  /* 0x0000004a0500720c */ /* 0x040fe20003f64070 */
[----:B------:R-:W-:Y:S01]  /*3040*/  IMAD.MOV R61, RZ, RZ, -R61 ;  /* 0x000000ffff3d7224 */ /* 0x000fe200078e0a3d */
[C---:B------:R-:W-:Y:S01]  /*3050*/  ISETP.GT.U32.AND P2, PT, R5.reuse, R58, PT ;  /* 0x0000003a0500720c */ /* 0x040fe20003f44070 */
[----:B------:R-:W-:Y:S02]  /*3060*/  IMAD.MOV R24, RZ, RZ, -R24 ;  /* 0x000000ffff187224 */ /* 0x000fe400078e0a18 */
[C---:B------:R-:W-:Y:S02]  /*3070*/  IMAD R76, R5.reuse, R61, R76 ;  /* 0x0000003d054c7224 */ /* 0x040fe400078e024c */
[----:B------:R-:W-:-:S02]  /*3080*/  IMAD R64, R5, R24, R64 ;  /* 0x0000001805407224 */ /* 0x000fc400078e0240 */
[----:B------:R-:W-:Y:S01]  /*3090*/  VIADD R61, R3, 0x7 ;  /* 0x00000007033d7836 */ /* 0x000fe20000000000 */
[----:B------:R-:W0:Y:S01]  /*30a0*/  I2F.RP R24, R71 ;  /* 0x0000004700187306 */ /* 0x000e220000209400 */
[--C-:B------:R-:W-:Y:S01]  /*30b0*/  @!P1 IMAD.IADD R60, R60, 0x1, -R5.reuse ;  /* 0x000000013c3c9824 */ /* 0x100fe200078e0a05 */
[C---:B------:R-:W-:Y:S01]  /*30c0*/  ISETP.GT.U32.AND P1, PT, R5.reuse, R64, PT ;  /* 0x000000400500720c */ /* 0x040fe20003f24070 */
[--C-:B------:R-:W-:Y:S01]  /*30d0*/  @!P6 IMAD.IADD R66, R66, 0x1, -R5.reuse ;  /* 0x000000014242e824 */ /* 0x100fe200078e0a05 */
[----:B------:R-:W-:Y:S01]  /*30e0*/  IABS R78, R61 ;  /* 0x0000003d004e7213 */ /* 0x000fe20000000000 */
[--C-:B------:R-:W-:Y:S01]  /*30f0*/  @!P3 IMAD.IADD R74, R74, 0x1, -R5.reuse ;  /* 0x000000014a4ab824 */ /* 0x100fe200078e0a05 */
[C---:B------:R-:W-:Y:S01]  /*3100*/  ISETP.GT.U32.AND P3, PT, R5.reuse, R76, PT ;  /* 0x0000004c0500720c */ /* 0x040fe20003f64070 */
[----:B------:R-:W-:Y:S01]  /*3110*/  @!P2 IMAD.IADD R58, R58, 0x1, -R5 ;  /* 0x000000013a3aa824 */ /* 0x000fe200078e0a05 */
[----:B------:R-:W-:Y:S01]  /*3120*/  ISETP.GT.U32.AND P6, PT, R5, R66, PT ;  /* 0x000000420500720c */ /* 0x000fe20003fc4070 */
[----:B------:R-:W-:Y:S01]  /*3130*/  IMAD.HI.U32 R26, R12, R78, RZ ;  /* 0x0000004e0c1a7227 */ /* 0x000fe200078e00ff */
[----:B------:R-:W-:-:S03]  /*3140*/  ISETP.GE.AND P2, PT, R63, RZ, PT ;  /* 0x000000ff3f00720c */ /* 0x000fc60003f46270 */
[----:B------:R-:W-:Y:S02]  /*3150*/  VIADD R63, R3, 0x6 ;  /* 0x00000006033f7836 */ /* 0x000fe40000000000 */
[----:B------:R-:W-:Y:S01]  /*3160*/  IMAD.MOV R26, RZ, RZ, -R26 ;  /* 0x000000ffff1a7224 */ /* 0x000fe200078e0a1a */
[----:B0-----:R-:W0:Y:S01]  /*3170*/  MUFU.RCP R24, R24 ;  /* 0x0000001800187308 */ /* 0x001e220000001000 */
[--C-:B------:R-:W-:Y:S01]  /*3180*/  @!P1 IMAD.IADD R64, R64, 0x1, -R5.reuse ;  /* 0x0000000140409824 */ /* 0x100fe200078e0a05 */
[----:B------:R-:W-:Y:S01]  /*3190*/  IABS R80, R63 ;  /* 0x0000003f00507213 */ /* 0x000fe20000000000 */
[C---:B------:R-:W-:Y:S02]  /*31a0*/  IMAD R78, R5.reuse, R26, R78 ;  /* 0x0000001a054e7224 */ /* 0x040fe400078e024e */
[--C-:B------:R-:W-:Y:S01]  /*31b0*/  @!P6 IMAD.IADD R66, R66, 0x1, -R5.reuse ;  /* 0x000000014242e824 */ /* 0x100fe200078e0a05 */
[----:B------:R-:W-:Y:S01]  /*31c0*/  ISETP.GT.U32.AND P1, PT, R5, R64, PT ;  /* 0x000000400500720c */ /* 0x000fe20003f24070 */
[----:B------:R-:W-:Y:S01]  /*31d0*/  @!P3 IMAD.IADD R76, R76, 0x1, -R5 ;  /* 0x000000014c4cb824 */ /* 0x000fe200078e0a05 */
[----:B------:R-:W-:Y:S01]  /*31e0*/  ISETP.GE.AND P6, PT, R65, RZ, PT ;  /* 0x000000ff4100720c */ /* 0x000fe20003fc6270 */
[----:B------:R-:W-:Y:S01]  /*31f0*/  IMAD.HI.U32 R65, R12, R80, RZ ;  /* 0x000000500c417227 */ /* 0x000fe200078e00ff */
[----:B------:R-:W-:-:S03]  /*3200*/  ISETP.GT.U32.AND P3, PT, R5, R78, PT ;  /* 0x0000004e0500720c */ /* 0x000fc60003f64070 */
[----:B------:R-:W-:Y:S02]  /*3210*/  IMAD.MOV R65, RZ, RZ, -R65 ;  /* 0x000000ffff417224 */ /* 0x000fe400078e0a41 */
[----:B------:R-:W-:Y:S02]  /*3220*/  VIADD R94, R3, 0x5 ;  /* 0x00000005035e7836 */ /* 0x000fe40000000000 */
[C---:B------:R-:W-:Y:S02]  /*3230*/  IMAD R80, R5.reuse, R65, R80 ;  /* 0x0000004105507224 */ /* 0x040fe400078e0250 */
[--C-:B------:R-:W-:Y:S01]  /*3240*/  @!P1 IMAD.IADD R64, R64, 0x1, -R5.reuse ;  /* 0x0000000140409824 */ /* 0x100fe200078e0a05 */
[C---:B------:R-:W-:Y:S01]  /*3250*/  ISETP.GT.U32.AND P1, PT, R5.reuse, R70, PT ;  /* 0x000000460500720c */ /* 0x040fe20003f24070 */
[----:B0-----:R-:W-:Y:S01]  /*3260*/  VIADD R24, R24, 0xffffffe ;  /* 0x0ffffffe18187836 */ /* 0x001fe20000000000 */
[----:B------:R-:W-:Y:S01]  /*3270*/  IABS R82, R94 ;  /* 0x0000005e00527213 */ /* 0x000fe20000000000 */
[----:B------:R-:W-:Y:S01]  /*3280*/  @!P3 IMAD.IADD R78, R78, 0x1, -R5 ;  /* 0x000000014e4eb824 */ /* 0x000fe200078e0a05 */
[----:B------:R-:W-:Y:S01]  /*3290*/  ISETP.GT.U32.AND P3, PT, R5, R80, PT ;  /* 0x000000500500720c */ /* 0x000fe20003f64070 */
[----:B------:R-:W0:Y:S01]  /*32a0*/  F2I.FTZ.U32.TRUNC.NTZ R25, R24 ;  /* 0x0000001800197305 */ /* 0x000e22000021f000 */
[----:B------:R-:W-:-:S02]  /*32b0*/  VIADD R95, R3, 0x4 ;  /* 0x00000004035f7836 */ /* 0x000fc40000000000 */
[----:B------:R-:W-:Y:S02]  /*32c0*/  IMAD.MOV.U32 R79, RZ, RZ, R58 ;  /* 0x000000ffff4f7224 */ /* 0x000fe400078e003a */
[C---:B------:R-:W-:Y:S01]  /*32d0*/  VIADD R97, R3.reuse, 0x1 ;  /* 0x0000000103617836 */ /* 0x040fe20000000000 */
[----:B------:R-:W-:Y:S01]  /*32e0*/  IABS R84, R95 ;  /* 0x0000005f00547213 */ /* 0x000fe20000000000 */
[----:B------:R-:W-:Y:S02]  /*32f0*/  VIADD R96, R3, 0x2 ;  /* 0x0000000203607836 */ /* 0x000fe40000000000 */
[--C-:B------:R-:W-:Y:S01]  /*3300*/  @!P1 IMAD.IADD R70, R70, 0x1, -R5.reuse ;  /* 0x0000000146469824 */ /* 0x100fe200078e0a05 */
[----:B------:R-:W-:Y:S01]  /*3310*/  ISETP.GE.AND P1, PT, R67, RZ, PT ;  /* 0x000000ff4300720c */ /* 0x000fe20003f26270 */
[----:B------:R-:W-:Y:S01]  /*3320*/  IMAD.HI.U32 R67, R12, R82, RZ ;  /* 0x000000520c437227 */ /* 0x000fe200078e00ff */
[----:B------:R-:W-:Y:S02]  /*3330*/  IABS R90, R97 ;  /* 0x00000061005a7213 */ /* 0x000fe40000000000 */
[----:B------:R-:W-:Y:S01]  /*3340*/  IABS R88, R96 ;  /* 0x0000006000587213 */ /* 0x000fe20000000000 */
[----:B------:R-:W-:Y:S01]  /*3350*/  @!P3 IMAD.IADD R80, R80, 0x1, -R5 ;  /* 0x000000015050b824 */ /* 0x000fe200078e0a05 */
[----:B------:R-:W-:Y:S01]  /*3360*/  ISETP.GT.U32.AND P3, PT, R5, R68, PT ;  /* 0x000000440500720c */ /* 0x000fe20003f64070 */
[----:B0-----:R-:W-:-:S02]  /*3370*/  IMAD.MOV R86, RZ, RZ, -R25 ;  /* 0x000000ffff567224 */ /* 0x001fc400078e0a19 */
[----:B------:R-:W-:Y:S02]  /*3380*/  IMAD.MOV R67, RZ, RZ, -R67 ;  /* 0x000000ffff437224 */ /* 0x000fe400078e0a43 */
[----:B------:R-:W-:Y:S02]  /*3390*/  IMAD.MOV.U32 R24, RZ, RZ, RZ ;  /* 0x000000ffff187224 */ /* 0x000fe400078e00ff */
[----:B------:R-:W-:Y:S02]  /*33a0*/  IMAD R73, R86, R71, RZ ;  /* 0x0000004756497224 */ /* 0x000fe400078e02ff */
[----:B------:R-:W-:Y:S01]  /*33b0*/  @!P0 IMAD.MOV R79, RZ, RZ, -R79 ;  /* 0x000000ffff4f8224 */ /* 0x000fe200078e0a4f */
[C---:B------:R-:W-:Y:S01]  /*33c0*/  ISETP.GT.U32.AND P0, PT, R5.reuse, R70, PT ;  /* 0x000000460500720c */ /* 0x040fe20003f04070 */
[----:B------:R-:W-:Y:S02]  /*33d0*/  IMAD R82, R5, R67, R82 ;  /* 0x0000004305527224 */ /* 0x000fe400078e0252 */
[----:B------:R-:W-:-:S04]  /*33e0*/  IMAD.HI.U32 R69, R12, R84, RZ ;  /* 0x000000540c457227 */ /* 0x000fc800078e00ff */
[----:B------:R-:W-:Y:S02]  /*33f0*/  IMAD.MOV.U32 R81, RZ, RZ, R60 ;  /* 0x000000ffff517224 */ /* 0x000fe400078e003c */
[----:B------:R-:W-:-:S04]  /*3400*/  IMAD.HI.U32 R24, R25, R73, R24 ;  /* 0x0000004919187227 */ /* 0x000fc800078e0018 */
[----:B------:R-:W-:Y:S02]  /*3410*/  IMAD.MOV.U32 R83, RZ, RZ, R62 ;  /* 0x000000ffff537224 */ /* 0x000fe400078e003e */
[----:B------:R-:W-:Y:S02]  /*3420*/  VIADD R73, R3, 0x3 ;  /* 0x0000000303497836 */ /* 0x000fe40000000000 */
[----:B------:R-:W-:Y:S01]  /*3430*/  @!P3 IMAD.IADD R68, R68, 0x1, -R5 ;  /* 0x000000014444b824 */ /* 0x000fe200078e0a05 */
[C---:B------:R-:W-:Y:S01]  /*3440*/  ISETP.GT.U32.AND P3, PT, R5.reuse, R82, PT ;  /* 0x000000520500720c */ /* 0x040fe20003f64070 */
[----:B------:R-:W-:Y:S01]  /*3450*/  IMAD.MOV R69, RZ, RZ, -R69 ;  /* 0x000000ffff457224 */ /* 0x000fe200078e0a45 */
[----:B------:R-:W-:Y:S01]  /*3460*/  IABS R86, R73 ;  /* 0x0000004900567213 */ /* 0x000fe20000000000 */
[----:B------:R-:W-:Y:S01]  /*3470*/  @!P5 IMAD.MOV R81, RZ, RZ, -R81 ;  /* 0x000000ffff51d224 */ /* 0x000fe200078e0a51 */
[----:B------:R-:W-:Y:S01]  /*3480*/  ISETP.GT.U32.AND P5, PT, R5, R76, PT ;  /* 0x0000004c0500720c */ /* 0x000fe20003fa4070 */
[----:B------:R-:W-:-:S04]  /*3490*/  IMAD.HI.U32 R65, R12, R90, RZ ;  /* 0x0000005a0c417227 */ /* 0x000fc800078e00ff */
[----:B------:R-:W-:Y:S01]  /*34a0*/  @!P2 IMAD.MOV R83, RZ, RZ, -R83 ;  /* 0x000000ffff53a224 */ /* 0x000fe200078e0a53 */
[C---:B------:R-:W-:Y:S01]  /*34b0*/  ISETP.GT.U32.AND P2, PT, R5.reuse, R74, PT ;  /* 0x0000004a0500720c */ /* 0x040fe20003f44070 */
[----:B------:R-:W-:Y:S01]  /*34c0*/  IMAD R84, R5, R69, R84 ;  /* 0x0000004505547224 */ /* 0x000fe200078e0254 */
[----:B------:R-:W-:Y:S01]  /*34d0*/  IABS R69, R98 ;  /* 0x0000006200457213 */ /* 0x000fe20000000000 */
[----:B------:R-:W-:-:S04]  /*34e0*/  IMAD.HI.U32 R26, R12, R88, RZ ;  /* 0x000000580c1a7227 */ /* 0x000fc800078e00ff */
[----:B------:R-:W-:Y:S02]  /*34f0*/  IMAD.MOV.U32 R77, RZ, RZ, R56 ;  /* 0x000000ffff4d7224 */ /* 0x000fe400078e0038 */
[----:B------:R-:W-:Y:S02]  /*3500*/  IMAD.MOV.U32 R87, RZ, RZ, R66 ;  /* 0x000000ffff577224 */ /* 0x000fe400078e0042 */
[----:B------:R-:W-:Y:S02]  /*3510*/  IMAD.MOV R65, RZ, RZ, -R65 ;  /* 0x000000ffff417224 */ /* 0x000fe400078e0a41 */
[----:B------:R-:W-:Y:S02]  /*3520*/  IMAD.MOV R26, RZ, RZ, -R26 ;  /* 0x000000ffff1a7224 */ /* 0x000fe400078e0a1a */
[----:B------:R-:W-:Y:S01]  /*3530*/  @!P4 IMAD.MOV R77, RZ, RZ, -R77 ;  /* 0x000000ffff4dc224 */ /* 0x000fe200078e0a4d */
[C---:B------:R-:W-:Y:S01]  /*3540*/  ISETP.GT.U32.AND P4, PT, R5.reuse, R72, PT ;  /* 0x000000480500720c */ /* 0x040fe20003f84070 */
[----:B------:R-:W-:Y:S01]  /*3550*/  @!P1 IMAD.MOV R87, RZ, RZ, -R87 ;  /* 0x000000ffff579224 */ /* 0x000fe200078e0a57 */
[C---:B------:R-:W-:Y:S01]  /*3560*/  ISETP.GT.U32.AND P1, PT, R5.reuse, R78, PT ;  /* 0x0000004e0500720c */ /* 0x040fe20003f24070 */
[----:B------:R-:W-:Y:S01]  /*3570*/  @!P0 IMAD.IADD R70, R70, 0x1, -R5 ;  /* 0x0000000146468824 */ /* 0x000fe200078e0a05 */
[----:B------:R-:W-:Y:S01]  /*3580*/  ISETP.GT.U32.AND P0, PT, R5, R84, PT ;  /* 0x000000540500720c */ /* 0x000fe20003f04070 */
[----:B------:R-:W-:-:S04]  /*3590*/  IMAD.HI.U32 R25, R12, R86, RZ ;  /* 0x000000560c197227 */ /* 0x000fc800078e00ff */
[----:B------:R-:W-:-:S04]  /*35a0*/  IMAD.HI.U32 R12, R12, R92, RZ ;  /* 0x0000005c0c0c7227 */ /* 0x000fc800078e00ff */
[C---:B------:R-:W-:Y:S02]  /*35b0*/  IMAD R90, R5.reuse, R65, R90 ;  /* 0x00000041055a7224 */ /* 0x040fe400078e025a */
[----:B------:R-:W-:Y:S02]  /*35c0*/  IMAD R88, R5, R26, R88 ;  /* 0x0000001a05587224 */ /* 0x000fe400078e0258 */
[----:B------:R-:W-:Y:S01]  /*35d0*/  @!P3 IMAD.IADD R82, R82, 0x1, -R5 ;  /* 0x000000015252b824 */ /* 0x000fe200078e0a05 */
[----:B------:R-:W-:Y:S01]  /*35e0*/  ISETP.GE.AND P3, PT, R89, RZ, PT ;  /* 0x000000ff5900720c */ /* 0x000fe20003f66270 */
[----:B------:R-:W-:Y:S02]  /*35f0*/  IMAD.MOV R67, RZ, RZ, -R25 ;  /* 0x000000ffff437224 */ /* 0x000fe400078e0a19 */
[----:B------:R-:W-:Y:S02]  /*3600*/  IMAD.MOV R12, RZ, RZ, -R12 ;  /* 0x000000ffff0c7224 */ /* 0x000fe400078e0a0c */
[--C-:B------:R-:W-:Y:S01]  /*3610*/  @!P5 IMAD.IADD R76, R76, 0x1, -R5.reuse ;  /* 0x000000014c4cd824 */ /* 0x100fe200078e0a05 */
[C---:B------:R-:W-:Y:S01]  /*3620*/  ISETP.GT.U32.AND P5, PT, R5.reuse, R90, PT ;  /* 0x0000005a0500720c */ /* 0x040fe20003fa4070 */
[----:B------:R-:W-:Y:S01]  /*3630*/  @!P2 IMAD.IADD R74, R74, 0x1, -R5 ;  /* 0x000000014a4aa824 */ /* 0x000fe200078e0a05 */
[----:B------:R-:W-:Y:S01]  /*3640*/  ISETP.GT.U32.AND P2, PT, R5, R88, PT ;  /* 0x000000580500720c */ /* 0x000fe20003f44070 */
[----:B------:R-:W-:-:S02]  /*3650*/  IMAD.MOV.U32 R85, RZ, RZ, R64 ;  /* 0x000000ffff557224 */ /* 0x000fc400078e0040 */
[C---:B------:R-:W-:Y:S02]  /*3660*/  IMAD R86, R5.reuse, R67, R86 ;  /* 0x0000004305567224 */ /* 0x040fe400078e0256 */
[C---:B------:R-:W-:Y:S01]  /*3670*/  IMAD R92, R5.reuse, R12, R92 ;  /* 0x0000000c055c7224 */ /* 0x040fe200078e025c */
[----:B------:R-:W-:Y:S01]  /*3680*/  LOP3.LUT R12, RZ, R55, RZ, 0x33, !PT ;  /* 0x00000037ff0c7212 */ /* 0x000fe200078e33ff */
[----:B------:R-:W-:Y:S02]  /*3690*/  IMAD.MOV.U32 R25, RZ, RZ, R69 ;  /* 0x000000ffff197224 */ /* 0x000fe400078e0045 */
[----:B------:R-:W-:Y:S01]  /*36a0*/  @!P6 IMAD.MOV R85, RZ, RZ, -R85 ;  /* 0x000000ffff55e224 */ /* 0x000fe200078e0a55 */
[C---:B------:R-:W-:Y:S01]  /*36b0*/  ISETP.GT.U32.AND P6, PT, R5.reuse, R80, PT ;  /* 0x000000500500720c */ /* 0x040fe20003fc4070 */
[--C-:B------:R-:W-:Y:S01]  /*36c0*/  @!P4 IMAD.IADD R72, R72, 0x1, -R5.reuse ;  /* 0x000000014848c824 */ /* 0x100fe200078e0a05 */
[C---:B------:R-:W-:Y:S01]  /*36d0*/  ISETP.GT.U32.AND P4, PT, R5.reuse, R86, PT ;  /* 0x000000560500720c */ /* 0x040fe20003f84070 */
[--C-:B------:R-:W-:Y:S01]  /*36e0*/  @!P1 IMAD.IADD R78, R78, 0x1, -R5.reuse ;  /* 0x000000014e4e9824 */ /* 0x100fe200078e0a05 */
[----:B------:R-:W-:Y:S01]  /*36f0*/  ISETP.GT.U32.AND P1, PT, R5, R92, PT ;  /* 0x0000005c0500720c */ /* 0x000fe20003f24070 */
[----:B------:R-:W-:Y:S01]  /*3700*/  @!P0 IMAD.IADD R84, R84, 0x1, -R5 ;  /* 0x0000000154548824 */ /* 0x000fe200078e0a05 */
[----:B------:R-:W-:Y:S01]  /*3710*/  ISETP.GE.AND P0, PT, R57, RZ, PT ;  /* 0x000000ff3900720c */ /* 0x000fe20003f06270 */
[----:B------:R-:W-:-:S04]  /*3720*/  IMAD.HI.U32 R24, R24, R25, RZ ;  /* 0x0000001918187227 */ /* 0x000fc800078e00ff */
[----:B------:R-:W-:Y:S02]  /*3730*/  IMAD.MOV.U32 R89, RZ, RZ, R68 ;  /* 0x000000ffff597224 */ /* 0x000fe400078e0044 */
[----:B------:R-:W-:Y:S02]  /*3740*/  IMAD.MOV R24, RZ, RZ, -R24 ;  /* 0x000000ffff187224 */ /* 0x000fe400078e0a18 */
[----:B------:R-:W-:Y:S01]  /*3750*/  @!P3 IMAD.MOV R89, RZ, RZ, -R89 ;  /* 0x000000ffff59b224 */ /* 0x000fe200078e0a59 */
[----:B------:R-:W-:Y:S01]  /*3760*/  ISETP.GT.U32.AND P3, PT, R5, R82, PT ;  /* 0x000000520500720c */ /* 0x000fe20003f64070 */
[--C-:B------:R-:W-:Y:S01]  /*3770*/  @!P5 IMAD.IADD R90, R90, 0x1, -R5.reuse ;  /* 0x000000015a5ad824 */ /* 0x100fe200078e0a05 */
[----:B------:R-:W-:Y:S01]  /*3780*/  ISETP.GE.AND P5, PT, R93, RZ, PT ;  /* 0x000000ff5d00720c */ /* 0x000fe20003fa6270 */
[----:B------:R-:W-:Y:S01]  /*3790*/  @!P2 IMAD.IADD R88, R88, 0x1, -R5 ;  /* 0x000000015858a824 */ /* 0x000fe200078e0a05 */
[----:B------:R-:W-:Y:S01]  /*37a0*/  ISETP.GE.AND P2, PT, R91, RZ, PT ;  /* 0x000000ff5b00720c */ /* 0x000fe20003f46270 */
[----:B------:R-:W-:-:S02]  /*37b0*/  IMAD R26, R71, R24, R25 ;  /* 0x00000018471a7224 */ /* 0x000fc400078e0219 */
[----:B------:R-:W-:Y:S01]  /*37c0*/  IMAD.MOV.U32 R91, RZ, RZ, R70 ;  /* 0x000000ffff5b7224 */ /* 0x000fe200078e0046 */
[----:B------:R-:W0:Y:S01]  /*37d0*/  LDC.64 R24, c[0x0][0x218] ;  /* 0x00008600ff187b82 */ /* 0x000e220000000a00 */
[--C-:B------:R-:W-:Y:S01]  /*37e0*/  @!P6 IMAD.IADD R80, R80, 0x1, -R5.reuse ;  /* 0x000000015050e824 */ /* 0x100fe200078e0a05 */
[----:B------:R-:W-:Y:S01]  /*37f0*/  ISETP.GT.U32.AND P6, PT, R71, R26, PT ;  /* 0x0000001a4700720c */ /* 0x000fe20003fc4070 */
[--C-:B------:R-:W-:Y:S01]  /*3800*/  @!P4 IMAD.IADD R86, R86, 0x1, -R5.reuse ;  /* 0x000000015656c824 */ /* 0x100fe200078e0a05 */
[----:B------:R-:W-:Y:S01]  /*3810*/  ISETP.GE.AND P4, PT, R59, RZ, PT ;  /* 0x000000ff3b00720c */ /* 0x000fe20003f86270 */
[----:B------:R-:W-:Y:S01]  /*3820*/  @!P1 IMAD.IADD R92, R92, 0x1, -R5 ;  /* 0x000000015c5c9824 */ /* 0x000fe200078e0a05 */
[----:B------:R-:W-:Y:S01]  /*3830*/  ISETP.GE.AND P1, PT, R61, RZ, PT ;  /* 0x000000ff3d00720c */ /* 0x000fe20003f26270 */
[----:B------:R-:W-:Y:S01]  /*3840*/  @!P0 IMAD.MOV R91, RZ, RZ, -R91 ;  /* 0x000000ffff5b8224 */ /* 0x000fe200078e0a5b */
[----:B------:R-:W-:Y:S01]  /*3850*/  ISETP.GT.U32.AND P0, PT, R5, R84, PT ;  /* 0x000000540500720c */ /* 0x000fe20003f04070 */
[----:B------:R-:W-:Y:S01]  /*3860*/  @!P3 IMAD.IADD R82, R82, 0x1, -R5 ;  /* 0x000000015252b824 */ /* 0x000fe200078e0a05 */
[----:B------:R-:W-:Y:S01]  /*3870*/  ISETP.GE.AND P3, PT, R63, RZ, PT ;  /* 0x000000ff3f00720c */ /* 0x000fe20003f66270 */
[----:B------:R-:W-:Y:S01]  /*3880*/  @!P5 IMAD.MOV R76, RZ, RZ, -R76 ;  /* 0x000000ffff4cd224 */ /* 0x000fe200078e0a4c */
[----:B------:R-:W-:Y:S01]  /*3890*/  ISETP.GT.U32.AND P5, PT, R5, R90, PT ;  /* 0x0000005a0500720c */ /* 0x000fe20003fa4070 */
[----:B------:R-:W-:-:S02]  /*38a0*/  IMAD.MOV.U32 R93, RZ, RZ, R72 ;  /* 0x000000ffff5d7224 */ /* 0x000fc400078e0048 */
[----:B------:R-:W-:Y:S02]  /*38b0*/  @!P6 IMAD.IADD R26, R26, 0x1, -R71 ;  /* 0x000000011a1ae824 */ /* 0x000fe400078e0a47 */
[----:B------:R-:W-:Y:S01]  /*38c0*/  @!P4 IMAD.MOV R93, RZ, RZ, -R93 ;  /* 0x000000ffff5dc224 */ /* 0x000fe200078e0a5d */
[C---:B------:R-:W-:Y:S01]  /*38d0*/  ISETP.GT.U32.AND P4, PT, R5.reuse, R86, PT ;  /* 0x000000560500720c */ /* 0x040fe20003f84070 */
[----:B------:R-:W-:Y:S01]  /*38e0*/  @!P2 IMAD.MOV R74, RZ, RZ, -R74 ;  /* 0x000000ffff4aa224 */ /* 0x000fe200078e0a4a */
[C---:B------:R-:W-:Y:S01]  /*38f0*/  ISETP.GT.U32.AND P2, PT, R5.reuse, R88, PT ;  /* 0x000000580500720c */ /* 0x040fe20003f44070 */
[----:B------:R-:W-:Y:S01]  /*3900*/  @!P1 IMAD.MOV R78, RZ, RZ, -R78 ;  /* 0x000000ffff4e9224 */ /* 0x000fe200078e0a4e */
[----:B------:R-:W-:Y:S01]  /*3910*/  ISETP.GT.U32.AND P1, PT, R5, R92, PT ;  /* 0x0000005c0500720c */ /* 0x000fe20003f24070 */
[--C-:B------:R-:W-:Y:S01]  /*3920*/  @!P0 IMAD.IADD R84, R84, 0x1, -R5.reuse ;  /* 0x0000000154548824 */ /* 0x100fe200078e0a05 */
[----:B------:R-:W-:Y:S01]  /*3930*/  ISETP.GE.AND P0, PT, R94, RZ, PT ;  /* 0x000000ff5e00720c */ /* 0x000fe20003f06270 */
[----:B------:R-:W-:Y:S01]  /*3940*/  @!P3 IMAD.MOV R80, RZ, RZ, -R80 ;  /* 0x000000ffff50b224 */ /* 0x000fe200078e0a50 */
[----:B------:R-:W-:Y:S01]  /*3950*/  ISETP.GT.U32.AND P6, PT, R71, R26, PT ;  /* 0x0000001a4700720c */ /* 0x000fe20003fc4070 */
[--C-:B------:R-:W-:Y:S01]  /*3960*/  @!P5 IMAD.IADD R90, R90, 0x1, -R5.reuse ;  /* 0x000000015a5ad824 */ /* 0x100fe200078e0a05 */
[----:B------:R-:W-:Y:S01]  /*3970*/  ISETP.NE.AND P3, PT, R55, RZ, PT ;  /* 0x000000ff3700720c */ /* 0x000fe20003f65270 */
[----:B------:R-:W-:Y:S01]  /*3980*/  IMAD.SHL.U32 R106, R133, 0x10, RZ ;  /* 0x00000010856a7824 */ /* 0x000fe200078e00ff */
[----:B------:R-:W-:Y:S01]  /*3990*/  ISETP.GE.AND P5, PT, R96, RZ, PT ;  /* 0x000000ff6000720c */ /* 0x000fe20003fa6270 */
[--C-:B------:R-:W-:Y:S01]  /*39a0*/  @!P4 IMAD.IADD R86, R86, 0x1, -R5.reuse ;  /* 0x000000015656c824 */ /* 0x100fe200078e0a05 */
[----:B------:R-:W-:Y:S01]  /*39b0*/  SEL R10, R12, R10, !P3 ;  /* 0x0000000a0c0a7207 */ /* 0x000fe20005800000 */
[--C-:B------:R-:W-:Y:S01]  /*39c0*/  @!P2 IMAD.IADD R88, R88, 0x1, -R5.reuse ;  /* 0x000000015858a824 */ /* 0x100fe200078e0a05 */
[----:B------:R-:W-:Y:S01]  /*39d0*/  SEL R16, R12, R16, !P3 ;  /* 0x000000100c107207 */ /* 0x000fe20005800000 */
[----:B------:R-:W-:Y:S01]  /*39e0*/  @!P1 IMAD.IADD R92, R92, 0x1, -R5 ;  /* 0x000000015c5c9824 */ /* 0x000fe200078e0a05 */
[----:B------:R-:W-:Y:S01]  /*39f0*/  ISETP.GE.AND P4, PT, R95, RZ, PT ;  /* 0x000000ff5f00720c */ /* 0x000fe20003f86270 */
[----:B------:R-:W-:Y:S01]  /*3a00*/  @!P0 IMAD.MOV R82, RZ, RZ, -R82 ;  /* 0x000000ffff528224 */ /* 0x000fe200078e0a52 */
[----:B------:R-:W-:Y:S01]  /*3a10*/  ISETP.GE.AND P2, PT, R73, RZ, PT ;  /* 0x000000ff4900720c */ /* 0x000fe20003f46270 */
[----:B------:R-:W-:Y:S01]  /*3a20*/  IMAD R105, R10, UR4, RZ ;  /* 0x000000040a697c24 */ /* 0x000fe2000f8e02ff */
[----:B------:R-:W-:Y:S01]  /*3a30*/  ISETP.GE.AND P1, PT, R97, RZ, PT ;  /* 0x000000ff6100720c */ /* 0x000fe20003f26270 */
[----:B------:R-:W-:Y:S01]  /*3a40*/  @!P6 IMAD.IADD R26, R26, 0x1, -R71 ;  /* 0x000000011a1ae824 */ /* 0x000fe200078e0a47 */
[----:B------:R-:W-:Y:S01]  /*3a50*/  ISETP.GE.AND P0, PT, R3, RZ, PT ;  /* 0x000000ff0300720c */ /* 0x000fe20003f06270 */
[----:B------:R-:W-:Y:S01]  /*3a60*/  @!P5 IMAD.MOV R88, RZ, RZ, -R88 ;  /* 0x000000ffff58d224 */ /* 0x000fe200078e0a58 */
[----:B------:R-:W-:Y:S01]  /*3a70*/  SEL R9, R12, R9, !P3 ;  /* 0x000000090c097207 */ /* 0x000fe20005800000 */
[----:B------:R-:W-:Y:S01]  /*3a80*/  IMAD R208, R208, UR29, RZ ;  /* 0x0000001dd0d07c24 */ /* 0x000fe2000f8e02ff */
[----:B------:R-:W-:Y:S01]  /*3a90*/  SEL R72, R12, R47, !P3 ;  /* 0x0000002f0c487207 */ /* 0x000fe20005800000 */
[----:B------:R-:W-:Y:S01]  /*3aa0*/  IMAD R207, R207, UR29, RZ ;  /* 0x0000001dcfcf7c24 */ /* 0x000fe2000f8e02ff */
[----:B------:R-:W-:Y:S01]  /*3ab0*/  ISETP.GE.AND P6, PT, R98, RZ, PT ;  /* 0x000000ff6200720c */ /* 0x000fe20003fc6270 */
[----:B------:R-:W-:Y:S01]  /*3ac0*/  IMAD R9, R9, UR4, RZ ;  /* 0x0000000409097c24 */ /* 0x000fe2000f8e02ff */
[----:B------:R-:W-:Y:S01]  /*3ad0*/  SEL R47, R12, R81, !P3 ;  /* 0x000000510c2f7207 */ /* 0x000fe20005800000 */
[----:B------:R-:W-:Y:S01]  /*3ae0*/  IMAD R81, R16, UR4, RZ ;  /* 0x0000000410517c24 */ /* 0x000fe2000f8e02ff */
[----:B------:R-:W-:Y:S01]  /*3af0*/  SHF.R.S32.HI R16, RZ, 0x1f, R105 ;  /* 0x0000001fff107819 */ /* 0x000fe20000011469 */
[----:B------:R-:W-:Y:S01]  /*3b00*/  @!P4 IMAD.MOV R84, RZ, RZ, -R84 ;  /* 0x000000ffff54c224 */ /* 0x000fe200078e0a54 */
[C---:B------:R-:W-:Y:S01]  /*3b10*/  SEL R6, R12.reuse, R6, !P3 ;  /* 0x000000060c067207 */ /* 0x040fe20005800000 */
[----:B------:R-:W-:Y:S01]  /*3b20*/  @!P2 IMAD.MOV R86, RZ, RZ, -R86 ;  /* 0x000000ffff56a224 */ /* 0x000fe200078e0a56 */
[C---:B------:R-:W-:Y:S01]  /*3b30*/  SEL R20, R12.reuse, R20, !P3 ;  /* 0x000000140c147207 */ /* 0x040fe20005800000 */
[----:B------:R-:W-:Y:S01]  /*3b40*/  @!P1 IMAD.MOV R90, RZ, RZ, -R90 ;  /* 0x000000ffff5a9224 */ /* 0x000fe200078e0a5a */
[----:B0-----:R-:W-:Y:S01]  /*3b50*/  IADD3 R105, P5, R105, R24, RZ ;  /* 0x0000001869697210 */ /* 0x001fe20007fbe0ff */
[----:B------:R-:W-:Y:S01]  /*3b60*/  @!P0 IMAD.MOV R92, RZ, RZ, -R92 ;  /* 0x000000ffff5c8224 */ /* 0x000fe200078e0a5c */
[C---:B------:R-:W-:Y:S01]  /*3b70*/  SEL R7, R12.reuse, R7, !P3 ;  /* 0x000000070c077207 */ /* 0x040fe20005800000 */
[----:B------:R-:W-:Y:S01]  /*3b80*/  @!P6 IMAD.MOV R26, RZ, RZ, -R26 ;  /* 0x000000ffff1ae224 */ /* 0x000fe200078e0a1a */
[----:B------:R-:W-:Y:S01]  /*3b90*/  SEL R55, R12, R28, !P3 ;  /* 0x0000001c0c377207 */ /* 0x000fe20005800000 */
[----:B------:R-:W-:Y:S01]  /*3ba0*/  IMAD.X R16, R16, 0x1, R25, P5 ;  /* 0x0000000110107824 */ /* 0x000fe200028e0619 */
[C---:B------:R-:W-:Y:S01]  /*3bb0*/  SEL R71, R12.reuse, R45, !P3 ;  /* 0x0000002d0c477207 */ /* 0x040fe20005800000 */
[----:B------:R-:W-:Y:S01]  /*3bc0*/  IMAD R7, R7, UR4, RZ ;  /* 0x0000000407077c24 */ /* 0x000fe2000f8e02ff */
[----:B------:R-:W-:Y:S01]  /*3bd0*/  SEL R67, R12, R40, !P3 ;  /* 0x000000280c437207 */ /* 0x000fe20005800000 */
[----:B------:R-:W-:Y:S01]  /*3be0*/  IMAD R187, R72, UR4, RZ ;  /* 0x0000000448bb7c24 */ /* 0x000fe2000f8e02ff */
[C---:B------:R-:W-:Y:S01]  /*3bf0*/  SEL R28, R12.reuse, R51, !P3 ;  /* 0x000000330c1c7207 */ /* 0x040fe20005800000 */
[----:B------:R-:W-:Y:S01]  /*3c00*/  IMAD R95, R55, UR4, RZ ;  /* 0x00000004375f7c24 */ /* 0x000fe2000f8e02ff */
[C---:B------:R-:W-:Y:S01]  /*3c10*/  SEL R45, R12.reuse, R75, !P3 ;  /* 0x0000004b0c2d7207 */ /* 0x040fe20005800000 */
[----:B------:R-:W-:Y:S01]  /*3c20*/  IMAD R121, R67, UR4, RZ ;  /* 0x0000000443797c24 */ /* 0x000fe2000f8e02ff */
[----:B------:R-:W-:Y:S01]  /*3c30*/  SEL R51, R12, R77, !P3 ;  /* 0x0000004d0c337207 */ /* 0x000fe20005800000 */
        /* <DEDUP_REMOVED lines=9> */
[----:B------:R-:W-:Y:S01]  /*3cd0*/  SHF.R.S32.HI R20, RZ, 0x1f, R9 ;  /* 0x0000001fff147819 */ /* 0x000fe20000011409 */
[----:B------:R-:W-:Y:S01]  /*3ce0*/  IMAD R183, R71, UR4, RZ ;  /* 0x0000000447b77c24 */ /* 0x000fe2000f8e02ff */
[----:B------:R-:W-:Y:S01]  /*3cf0*/  IADD3 R6, P5, R9, R24, RZ ;  /* 0x0000001809067210 */ /* 0x000fe20007fbe0ff */
[----:B------:R-:W-:Y:S01]  /*3d00*/  IMAD R97, R56, UR4, RZ ;  /* 0x0000000438617c24 */ /* 0x000fe2000f8e02ff */
[----:B------:R-:W-:Y:S01]  /*3d10*/  SEL R8, R12, R8, !P3 ;  /* 0x000000080c087207 */ /* 0x000fe20005800000 */
[----:B------:R-:W-:Y:S01]  /*3d20*/  IMAD R197, R28, UR4, RZ ;  /* 0x000000041cc57c24 */ /* 0x000fe2000f8e02ff */
[----:B------:R-:W-:Y:S01]  /*3d30*/  SEL R73, R12, R49, !P3 ;  /* 0x000000310c497207 */ /* 0x000fe20005800000 */
[----:B------:R-:W-:Y:S01]  /*3d40*/  IMAD.X R20, R20, 0x1, R25, P5 ;  /* 0x0000000114147824 */ /* 0x000fe200028e0619 */
[----:B------:R-:W-:Y:S01]  /*3d50*/  SEL R13, R12, R13, !P3 ;  /* 0x0000000d0c0d7207 */ /* 0x000fe20005800000 */
[----:B------:R-:W-:Y:S01]  /*3d60*/  IMAD R75, R8, UR4, RZ ;  /* 0x00000004084b7c24 */ /* 0x000fe2000f8e02ff */
        /* <DEDUP_REMOVED lines=8> */
[C---:B------:R-:W-:Y:S01]  /*3df0*/  SEL R57, R12.reuse, R30, !P3 ;  /* 0x0000001e0c397207 */ /* 0x040fe20005800000 */
[----:B------:R-:W-:Y:S01]  /*3e00*/  IMAD R13, R13, UR4, RZ ;  /* 0x000000040d0d7c24 */ /* 0x000fe2000f8e02ff */
        /* <DEDUP_REMOVED lines=44> */
[----:B------:R-:W-:-:S02]  /*40d0*/  SEL R46, R12, R46, !P3 ;  /* 0x0000002e0c2e7207 */ /* 0x000fc40005800000 */
[----:B------:R-:W-:Y:S01]  /*40e0*/  SEL R48, R12, R48, !P3 ;  /* 0x000000300c307207 */ /* 0x000fe20005800000 */
[----:B------:R-:W-:Y:S01]  /*40f0*/  IMAD R185, R44, UR4, RZ ;  /* 0x000000042cb97c24 */ /* 0x000fe2000f8e02ff */
        /* <DEDUP_REMOVED lines=21> */
[C---:B------:R-:W-:Y:S02]  /*4250*/  SEL R33, R12.reuse, R84, !P3 ;  /* 0x000000540c217207 */ /* 0x040fe40005800000 */
[C---:B------:R-:W-:Y:S02]  /*4260*/  SEL R35, R12.reuse, R86, !P3 ;  /* 0x000000560c237207 */ /* 0x040fe40005800000 */
[C---:B------:R-:W-:Y:S02]  /*4270*/  SEL R38, R12.reuse, R88, !P3 ;  /* 0x000000580c267207 */ /* 0x040fe40005800000 */
[C---:B------:R-:W-:Y:S02]  /*4280*/  SEL R32, R12.reuse, R90, !P3 ;  /* 0x0000005a0c207207 */ /* 0x040fe40005800000 */
[----:B------:R-:W-:Y:S02]  /*4290*/  SEL R39, R12, R92, !P3 ;  /* 0x0000005c0c277207 */ /* 0x000fe40005800000 */
[----:B------:R-:W-:Y:S01]  /*42a0*/  SHF.R.S32.HI R56, RZ, 0x1f, R77 ;  /* 0x0000001fff387819 */ /* 0x000fe2000001144d */
[----:B------:R-:W-:Y:S01]  /*42b0*/  IMAD R203, R32, UR4, RZ ;  /* 0x0000000420cb7c24 */ /* 0x000fe2000f8e02ff */
[-C--:B------:R-:W-:Y:S01]  /*42c0*/  IADD3 R10, P5, R77, R24.reuse, RZ ;  /* 0x000000184d0a7210 */ /* 0x080fe20007fbe0ff */
[----:B------:R-:W-:Y:S01]  /*42d0*/  IMAD R39, R39, UR4, RZ ;  /* 0x0000000427277c24 */ /* 0x000fe2000f8e02ff */
[----:B------:R-:W-:-:S02]  /*42e0*/  IADD3 R12, P1, R45, R24, RZ ;  /* 0x000000182d0c7210 */ /* 0x000fc40007f3e0ff */
[----:B------:R-:W-:Y:S01]  /*42f0*/  SHF.R.S32.HI R22, RZ, 0x1f, R75 ;  /* 0x0000001fff167819 */ /* 0x000fe2000001144b */
[----:B------:R-:W-:Y:S01]  /*4300*/  IMAD.X R56, R56, 0x1, R25, P5 ;  /* 0x0000000138387824 */ /* 0x000fe200028e0619 */
[----:B------:R-:W-:Y:S02]  /*4310*/  R2UR UR58, R12 ;  /* 0x000000000c3a72ca */ /* 0x000fe400000e0000 */
[-C--:B------:R-:W-:Y:S02]  /*4320*/  IADD3 R8, P6, R75, R24.reuse, RZ ;  /* 0x000000184b087210 */ /* 0x080fe40007fde0ff */
[-C--:B------:R-:W-:Y:S02]  /*4330*/  IADD3 R12, P2, R49, R24.reuse, RZ ;  /* 0x00000018310c7210 */ /* 0x080fe40007f5e0ff */
[----:B------:R-:W-:Y:S01]  /*4340*/  SHF.R.S32.HI R60, RZ, 0x1f, R13 ;  /* 0x0000001fff3c7819 */ /* 0x000fe2000001140d */
[----:B------:R-:W-:Y:S01]  /*4350*/  IMAD.X R22, R22, 0x1, R25, P6 ;  /* 0x0000000116167824 */ /* 0x000fe200030e0619 */
[----:B------:R-:W-:-:S02]  /*4360*/  IADD3 R14, P5, R13, R24, RZ ;  /* 0x000000180d0e7210 */ /* 0x000fc40007fbe0ff */
[----:B------:R-:W-:Y:S02]  /*4370*/  R2UR UR54, R12 ;  /* 0x000000000c3672ca */ /* 0x000fe400000e0000 */
[----:B------:R-:W-:Y:S01]  /*4380*/  SHF.R.S32.HI R58, RZ, 0x1f, R11 ;  /* 0x0000001fff3a7819 */ /* 0x000fe2000001140b */
[----:B------:R-:W-:Y:S01]  /*4390*/  IMAD.X R60, R60, 0x1, R25, P5 ;  /* 0x000000013c3c7824 */ /* 0x000fe200028e0619 */
[-C--:B------:R-:W-:Y:S02]  /*43a0*/  IADD3 R12, P6, R11, R24.reuse, RZ ;  /* 0x000000180b0c7210 */ /* 0x080fe40007fde0ff */
[----:B------:R-:W-:Y:S02]  /*43b0*/  SHF.R.S32.HI R64, RZ, 0x1f, R79 ;  /* 0x0000001fff407819 */ /* 0x000fe4000001144f */
[----:B------:R-:W-:Y:S01]  /*43c0*/  IADD3 R9, P5, R79, R24, RZ ;  /* 0x000000184f097210 */ /* 0x000fe20007fbe0ff */
[----:B------:R-:W-:Y:S01]  /*43d0*/  IMAD.X R58, R58, 0x1, R25, P6 ;  /* 0x000000013a3a7824 */ /* 0x000fe200030e0619 */
[----:B------:R-:W-:-:S02]  /*43e0*/  SHF.R.S32.HI R62, RZ, 0x1f, R15 ;  /* 0x0000001fff3e7819 */ /* 0x000fc4000001140f */
[-C--:B------:R-:W-:Y:S01]  /*43f0*/  IADD3 R7, P6, R15, R24.reuse, RZ ;  /* 0x000000180f077210 */ /* 0x080fe20007fde0ff */
[----:B------:R-:W-:Y:S01]  /*4400*/  IMAD.X R64, R64, 0x1, R25, P5 ;  /* 0x0000000140407824 */ /* 0x000fe200028e0619 */
[----:B------:R-:W-:Y:S02]  /*4410*/  SHF.R.S32.HI R68, RZ, 0x1f, R81 ;  /* 0x0000001fff447819 */ /* 0x000fe40000011451 */
[-C--:B------:R-:W-:Y:S01]  /*4420*/  IADD3 R13, P5, R81, R24.reuse, RZ ;  /* 0x00000018510d7210 */ /* 0x080fe20007fbe0ff */
[----:B------:R-:W-:Y:S01]  /*4430*/  IMAD.X R62, R62, 0x1, R25, P6 ;  /* 0x000000013e3e7824 */ /* 0x000fe200030e0619 */
[----:B------:R-:W-:Y:S02]  /*4440*/  SHF.R.S32.HI R66, RZ, 0x1f, R17 ;  /* 0x0000001fff427819 */ /* 0x000fe40000011411 */
[----:B------:R-:W-:Y:S01]  /*4450*/  IADD3 R11, P6, R17, R24, RZ ;  /* 0x00000018110b7210 */ /* 0x000fe20007fde0ff */
[----:B------:R-:W-:Y:S01]  /*4460*/  IMAD.X R68, R68, 0x1, R25, P5 ;  /* 0x0000000144447824 */ /* 0x000fe200028e0619 */
[----:B------:R-:W-:-:S02]  /*4470*/  SHF.R.S32.HI R72, RZ, 0x1f, R87 ;  /* 0x0000001fff487819 */ /* 0x000fc40000011457 */
[-C--:B------:R-:W-:Y:S01]  /*4480*/  IADD3 R17, P5, R87, R24.reuse, RZ ;  /* 0x0000001857117210 */ /* 0x080fe20007fbe0ff */
[----:B------:R-:W-:Y:S01]  /*4490*/  IMAD.X R66, R66, 0x1, R25, P6 ;  /* 0x0000000142427824 */ /* 0x000fe200030e0619 */
[----:B------:R-:W-:Y:S02]  /*44a0*/  SHF.R.S32.HI R76, RZ, 0x1f, R21 ;  /* 0x0000001fff4c7819 */ /* 0x000fe40000011415 */
[----:B------:R-:W-:Y:S01]  /*44b0*/  SHF.R.S32.HI R80, RZ, 0x1f, R91 ;  /* 0x0000001fff507819 */ /* 0x000fe2000001145b */
[----:B------:R-:W-:Y:S01]  /*44c0*/  IMAD.X R72, R72, 0x1, R25, P5 ;  /* 0x0000000148487824 */ /* 0x000fe200028e0619 */
[-C--:B------:R-:W-:Y:S02]  /*44d0*/  IADD3 R21, P5, R21, R24.reuse, RZ ;  /* 0x0000001815157210 */ /* 0x080fe40007fbe0ff */
[-C--:B------:R-:W-:Y:S02]  /*44e0*/  IADD3 R74, P0, R51, R24.reuse, RZ ;  /* 0x00000018334a7210 */ /* 0x080fe40007f1e0ff */
[----:B------:R-:W-:Y:S01]  /*44f0*/  SHF.R.S32.HI R70, RZ, 0x1f, R83 ;  /* 0x0000001fff467819 */ /* 0x000fe20000011453 */
[----:B------:R-:W-:Y:S01]  /*4500*/  IMAD.X R76, R76, 0x1, R25, P5 ;  /* 0x000000014c4c7824 */ /* 0x000fe200028e0619 */
[----:B------:R-:W-:-:S02]  /*4510*/  IADD3 R57, P5, R91, R24, RZ ;  /* 0x000000185b397210 */ /* 0x000fc40007fbe0ff */
[-C--:B------:R-:W-:Y:S01]  /*4520*/  IADD3 R15, P6, R83, R24.reuse, RZ ;  /* 0x00000018530f7210 */ /* 0x080fe20007fde0ff */
[----:B------:R-:W-:Y:S01]  /*4530*/  IMAD R83, R40, UR4, RZ ;  /* 0x0000000428537c24 */ /* 0x000fe2000f8e02ff */
[----:B------:R-:W-:Y:S01]  /*4540*/  R2UR UR57, R74 ;  /* 0x000000004a3972ca */ /* 0x000fe200000e0000 */
[----:B------:R-:W-:Y:S01]  /*4550*/  IMAD.X R80, R80, 0x1, R25, P5 ;  /* 0x0000000150507824 */ /* 0x000fe200028e0619 */
        /* <DEDUP_REMOVED lines=21> */
[----:B------:R-:W-:Y:S01]  /*46b0*/  SHF.R.S32.HI R86, RZ, 0x1f, R97 ;  /* 0x0000001fff567819 */ /* 0x000fe20000011461 */
[----:B------:R-:W-:Y:S01]  /*46c0*/  IMAD R109, R43, UR4, RZ ;  /* 0x000000042b6d7c24 */ /* 0x000fe2000f8e02ff */
[----:B------:R-:W-:Y:S01]  /*46d0*/  IADD3 R63, P6, R97, R24, RZ ;  /* 0x00000018613f7210 */ /* 0x000fe20007fde0ff */
[----:B------:R-:W-:Y:S01]  /*46e0*/  IMAD.X R93, R46, 0x1, R25, P5 ;  /* 0x000000012e5d7824 */ /* 0x000fe200028e0619 */
[----:B------:R-:W-:-:S02]  /*46f0*/  SHF.R.S32.HI R48, RZ, 0x1f, R113 ;  /* 0x0000001fff307819 */ /* 0x000fc40000011471 */
[-C--:B------:R-:W-:Y:S01]  /*4700*/  IADD3 R77, P5, R113, R24.reuse, RZ ;  /* 0x00000018714d7210 */ /* 0x080fe20007fbe0ff */
[----:B------:R-:W-:Y:S01]  /*4710*/  IMAD.X R86, R86, 0x1, R25, P6 ;  /* 0x0000000156567824 */ /* 0x000fe200030e0619 */
[----:B------:R-:W-:Y:S01]  /*4720*/  SHF.R.S32.HI R90, RZ, 0x1f, R101 ;  /* 0x0000001fff5a7819 */ /* 0x000fe20000011465 */
[----:B------:R-:W-:Y:S01]  /*4730*/  IMAD.U32 R113, RZ, RZ, UR23 ;  /* 0x00000017ff717e24 */ /* 0x000fe2000f8e00ff */
[-C--:B------:R-:W-:Y:S01]  /*4740*/  IADD3 R67, P6, R101, R24.reuse, RZ ;  /* 0x0000001865437210 */ /* 0x080fe20007fde0ff */
[----:B------:R-:W-:Y:S01]  /*4750*/  IMAD.X R95, R48, 0x1, R25, P5 ;  /* 0x00000001305f7824 */ /* 0x000fe200028e0619 */
[----:B------:R-:W-:Y:S02]  /*4760*/  SHF.R.S32.HI R50, RZ, 0x1f, R117 ;  /* 0x0000001fff327819 */ /* 0x000fe40000011475 */
[-C--:B------:R-:W-:Y:S01]  /*4770*/  IADD3 R81, P5, R117, R24.reuse, RZ ;  /* 0x0000001875517210 */ /* 0x080fe20007fbe0ff */
[----:B------:R-:W-:Y:S01]  /*4780*/  IMAD.X R90, R90, 0x1, R25, P6 ;  /* 0x000000015a5a7824 */ /* 0x000fe200030e0619 */
[----:B------:R-:W-:-:S02]  /*4790*/  IADD3 R52, P3, R47, R24, RZ ;  /* 0x000000182f347210 */ /* 0x000fc40007f7e0ff */
[----:B------:R-:W-:Y:S01]  /*47a0*/  SHF.R.S32.HI R92, RZ, 0x1f, R107 ;  /* 0x0000001fff5c7819 */ /* 0x000fe2000001146b */
[----:B------:R-:W-:Y:S01]  /*47b0*/  IMAD.X R97, R50, 0x1, R25, P5 ;  /* 0x0000000132617824 */ /* 0x000fe200028e0619 */
[-C--:B------:R-:W-:Y:S01]  /*47c0*/  IADD3 R71, P6, R107, R24.reuse, RZ ;  /* 0x000000186b477210 */ /* 0x080fe20007fde0ff */
[----:B------:R-:W-:Y:S01]  /*47d0*/  IMAD R107, R42, UR4, RZ ;  /* 0x000000042a6b7c24 */ /* 0x000fe2000f8e02ff */
[----:B------:R-:W-:Y:S02]  /*47e0*/  R2UR UR55, R52 ;  /* 0x00000000343772ca */ /* 0x000fe400000e0000 */
[----:B------:R-:W-:Y:S01]  /*47f0*/  SHF.R.S32.HI R52, RZ, 0x1f, R121 ;  /* 0x0000001fff347819 */ /* 0x000fe20000011479 */
[----:B------:R-:W-:Y:S01]  /*4800*/  IMAD.X R92, R92, 0x1, R25, P6 ;  /* 0x000000015c5c7824 */ /* 0x000fe200030e0619 */
[----:B------:R-:W-:Y:S02]  /*4810*/  IADD3 R85, P5, R121, R24, RZ ;  /* 0x0000001879557210 */ /* 0x000fe40007fbe0ff */
[----:B------:R-:W-:-:S02]  /*4820*/  SHF.R.S32.HI R94, RZ, 0x1f, R111 ;  /* 0x0000001fff5e7819 */ /* 0x000fc4000001146f */
[-C--:B------:R-:W-:Y:S01]  /*4830*/  IADD3 R75, P6, R111, R24.reuse, RZ ;  /* 0x000000186f4b7210 */ /* 0x080fe20007fde0ff */
[----:B------:R-:W-:Y:S01]  /*4840*/  IMAD.X R99, R52, 0x1, R25, P5 ;  /* 0x0000000134637824 */ /* 0x000fe200028e0619 */
[----:B------:R-:W-:Y:S01]  /*4850*/  SHF.R.S32.HI R44, RZ, 0x1f, R125 ;  /* 0x0000001fff2c7819 */ /* 0x000fe2000001147d */
[----:B------:R-:W-:Y:S01]  /*4860*/  IMAD R111, R132, UR20, RZ ;  /* 0x00000014846f7c24 */ /* 0x000fe2000f8e02ff */
        /* <DEDUP_REMOVED lines=38> */
[----:B------:R-:W-:Y:S01]  /*4ad0*/  ISETP.NE.AND P4, PT, R54, RZ, PT ;  /* 0x000000ff3600720c */ /* 0x000fe20003f85270 */
[----:B------:R-:W-:Y:S01]  /*4ae0*/  IMAD R111, R229, UR29, RZ ;  /* 0x0000001de56f7c24 */ /* 0x000fe2000f8e02ff */
[----:B------:R-:W-:Y:S01]  /*4af0*/  SHF.R.S32.HI R194, RZ, 0x1f, R195 ;  /* 0x0000001fffc27819 */ /* 0x000fe200000114c3 */
[----:B------:R-:W-:Y:S01]  /*4b00*/  IMAD.X R184, R184, 0x1, R25, P6 ;  /* 0x00000001b8b87824 */ /* 0x000fe200030e0619 */
[-C--:B------:R-:W-:Y:S01]  /*4b10*/  IADD3 R195, P5, R195, R24.reuse, RZ ;  /* 0x00000018c3c37210 */ /* 0x080fe20007fbe0ff */
[----:B------:R-:W-:Y:S01]  /*4b20*/  IMAD R111, R232, UR29, RZ ;  /* 0x0000001de86f7c24 */ /* 0x000fe2000f8e02ff */
[----:B------:R-:W-:Y:S01]  /*4b30*/  SHF.R.S32.HI R188, RZ, 0x1f, R189 ;  /* 0x0000001fffbc7819 */ /* 0x000fe200000114bd */
[----:B------:R-:W-:Y:S01]  /*4b40*/  IMAD R111, R236, UR29, RZ ;  /* 0x0000001dec6f7c24 */ /* 0x000fe2000f8e02ff */
[-C--:B------:R-:W-:Y:S01]  /*4b50*/  IADD3 R189, P6, R189, R24.reuse, RZ ;  /* 0x00000018bdbd7210 */ /* 0x080fe20007fde0ff */
[----:B------:R-:W-:Y:S01]  /*4b60*/  IMAD.X R194, R194, 0x1, R25, P5 ;  /* 0x00000001c2c27824 */ /* 0x000fe200028e0619 */
[----:B------:R-:W-:Y:S01]  /*4b70*/  SHF.R.S32.HI R196, RZ, 0x1f, R197 ;  /* 0x0000001fffc47819 */ /* 0x000fe200000114c5 */
[----:B------:R-:W-:Y:S01]  /*4b80*/  IMAD R111, R239, UR29, RZ ;  /* 0x0000001def6f7c24 */ /* 0x000fe2000f8e02ff */
[-C--:B------:R-:W-:Y:S01]  /*4b90*/  IADD3 R197, P5, R197, R24.reuse, RZ ;  /* 0x00000018c5c57210 */ /* 0x080fe20007fbe0ff */
[--C-:B------:R-:W-:Y:S01]  /*4ba0*/  IMAD.X R188, R188, 0x1, R25.reuse, P6 ;  /* 0x00000001bcbc7824 */ /* 0x100fe200030e0619 */
[----:B------:R-:W-:Y:S01]  /*4bb0*/  IADD3 R44, P6, R55, R24, RZ ;  /* 0x00000018372c7210 */ /* 0x000fe20007fde0ff */
[----:B------:R-:W-:Y:S01]  /*4bc0*/  IMAD R111, R241, UR29, RZ ;  /* 0x0000001df16f7c24 */ /* 0x000fe2000f8e02ff */
[----:B------:R-:W-:Y:S01]  /*4bd0*/  @!P4 LOP3.LUT R26, RZ, R54, RZ, 0x33, !PT ;  /* 0x00000036ff1ac212 */ /* 0x000fe200078e33ff */
[----:B------:R-:W-:Y:S01]  /*4be0*/  IMAD.X R196, R196, 0x1, R25, P5 ;  /* 0x00000001c4c47824 */ /* 0x000fe200028e0619 */
[----:B------:R-:W-:Y:S01]  /*4bf0*/  R2UR UR53, R44 ;  /* 0x000000002c3572ca */ /* 0x000fe200000e0000 */
[----:B------:R-:W-:Y:S01]  /*4c00*/  IMAD R111, R243, UR29, RZ ;  /* 0x0000001df36f7c24 */ /* 0x000fe2000f8e02ff */
[----:B------:R-:W-:Y:S01]  /*4c10*/  SHF.R.S32.HI R198, RZ, 0x1f, R27 ;  /* 0x0000001fffc67819 */ /* 0x000fe2000001141b */
[----:B------:R-:W-:Y:S01]  /*4c20*/  IMAD R111, R246, UR29, RZ ;  /* 0x0000001df66f7c24 */ /* 0x000fe2000f8e02ff */
[-C--:B------:R-:W-:Y:S01]  /*4c30*/  IADD3 R199, P5, R27, R24.reuse, RZ ;  /* 0x000000181bc77210 */ /* 0x080fe20007fbe0ff */
[----:B------:R-:W-:Y:S01]  /*4c40*/  IMAD R27, R41, UR4, RZ ;  /* 0x00000004291b7c24 */ /* 0x000fe2000f8e02ff */
[-C--:B------:R-:W-:Y:S01]  /*4c50*/  IADD3 R54, P4, R53, R24.reuse, RZ ;  /* 0x0000001835367210 */ /* 0x080fe20007f9e0ff */
[----:B------:R-:W-:Y:S01]  /*4c60*/  IMAD R111, R249, UR29, RZ ;  /* 0x0000001df96f7c24 */ /* 0x000fe2000f8e02ff */
[----:B------:R-:W-:Y:S01]  /*4c70*/  SHF.R.S32.HI R44, RZ, 0x1f, R51 ;  /* 0x0000001fff2c7819 */ /* 0x000fe20000011433 */
[----:B------:R-:W-:Y:S01]  /*4c80*/  IMAD.X R198, R198, 0x1, R25, P5 ;  /* 0x00000001c6c67824 */ /* 0x000fe200028e0619 */
[----:B------:R-:W-:Y:S01]  /*4c90*/  SHF.R.S32.HI R40, RZ, 0x1f, R53 ;  /* 0x0000001fff287819 */ /* 0x000fe20000011435 */
[----:B------:R-:W-:Y:S01]  /*4ca0*/  IMAD R51, R36, UR4, RZ ;  /* 0x0000000424337c24 */ /* 0x000fe2000f8e02ff */
[----:B------:R-:W-:Y:S01]  /*4cb0*/  SHF.R.S32.HI R28, RZ, 0x1f, R45 ;  /* 0x0000001fff1c7819 */ /* 0x000fe2000001142d */
[----:B------:R-:W-:Y:S01]  /*4cc0*/  IMAD.X R44, R44, 0x1, R25, P0 ;  /* 0x000000012c2c7824 */ /* 0x000fe200000e0619 */
[----:B------:R-:W-:Y:S01]  /*4cd0*/  SHF.R.S32.HI R200, RZ, 0x1f, R29 ;  /* 0x0000001fffc87819 */ /* 0x000fe2000001141d */
[--C-:B------:R-:W-:Y:S01]  /*4ce0*/  IMAD.X R43, R40, 0x1, R25.reuse, P4 ;  /* 0x00000001282b7824 */ /* 0x100fe200020e0619 */
[-C--:B------:R-:W-:Y:S01]  /*4cf0*/  IADD3 R201, P5, R29, R24.reuse, RZ ;  /* 0x000000181dc97210 */ /* 0x080fe20007fbe0ff */
[----:B------:R-:W-:Y:S01]  /*4d00*/  IMAD.X R45, R28, 0x1, R25, P1 ;  /* 0x000000011c2d7824 */ /* 0x000fe200008e0619 */
[-C--:B------:R-:W-:Y:S01]  /*4d10*/  IADD3 R29, P0, R27, R24.reuse, RZ ;  /* 0x000000181b1d7210 */ /* 0x080fe20007f1e0ff */
[----:B------:R-:W-:Y:S01]  /*4d20*/  IMAD R53, R37, UR4, RZ ;  /* 0x0000000425357c24 */ /* 0x000fe2000f8e02ff */
[----:B------:R-:W-:Y:S01]  /*4d30*/  SHF.R.S32.HI R40, RZ, 0x1f, R55 ;  /* 0x0000001fff287819 */ /* 0x000fe20000011437 */
[--C-:B------:R-:W-:Y:S01]  /*4d40*/  IMAD.X R200, R200, 0x1, R25.reuse, P5 ;  /* 0x00000001c8c87824 */ /* 0x100fe200028e0619 */
[-C--:B------:R-:W-:Y:S01]  /*4d50*/  IADD3 R28, P4, R109, R24.reuse, RZ ;  /* 0x000000186d1c7210 */ /* 0x080fe20007f9e0ff */
[----:B------:R-:W-:Y:S01]  /*4d60*/  IMAD R55, R35, UR4, RZ ;  /* 0x0000000423377c24 */ /* 0x000fe2000f8e02ff */
[----:B------:R-:W-:Y:S01]  /*4d70*/  R2UR UR50, R29 ;  /* 0x000000001d3272ca */ /* 0x000fe200000e0000 */
[----:B------:R-:W-:Y:S01]  /*4d80*/  IMAD R29, R34, UR4, RZ ;  /* 0x00000004221d7c24 */ /* 0x000fe2000f8e02ff */
[----:B------:R-:W-:Y:S01]  /*4d90*/  R2UR UR49, R28 ;  /* 0x000000001c3172ca */ /* 0x000fe200000e0000 */
[----:B------:R-:W-:Y:S01]  /*4da0*/  IMAD.X R40, R40, 0x1, R25, P6 ;  /* 0x0000000128287824 */ /* 0x000fe200030e0619 */
[-C--:B------:R-:W-:Y:S01]  /*4db0*/  IADD3 R42, P5, R83, R24.reuse, RZ ;  /* 0x00000018532a7210 */ /* 0x080fe20007fbe0ff */
[----:B------:R-:W-:Y:S01]  /*4dc0*/  IMAD R111, R252, UR29, RZ ;  /* 0x0000001dfc6f7c24 */ /* 0x000fe2000f8e02ff */
[-C--:B------:R-:W-:Y:S01]  /*4dd0*/  IADD3 R41, P1, R107, R24.reuse, RZ ;  /* 0x000000186b297210 */ /* 0x080fe20007f3e0ff */
[----:B------:R-:W-:Y:S01]  /*4de0*/  IMAD R111, R120, UR29, RZ ;  /* 0x0000001d786f7c24 */ /* 0x000fe2000f8e02ff */
[----:B------:R-:W-:Y:S01]  /*4df0*/  SHF.R.S32.HI R28, RZ, 0x1f, R49 ;  /* 0x0000001fff1c7819 */ /* 0x000fe20000011431 */
[----:B------:R-:W-:Y:S01]  /*4e00*/  IMAD R49, R33, UR4, RZ ;  /* 0x0000000421317c24 */ /* 0x000fe2000f8e02ff */
[----:B------:R-:W-:Y:S01]  /*4e10*/  SHF.R.S32.HI R34, RZ, 0x1f, R83 ;  /* 0x0000001fff227819 */ /* 0x000fe20000011453 */
[----:B------:R-:W-:Y:S01]  /*4e20*/  IMAD R83, R38, UR4, RZ ;  /* 0x0000000426537c24 */ /* 0x000fe2000f8e02ff */
[----:B------:R-:W-:Y:S01]  /*4e30*/  IADD3 R36, P6, R51, R24, RZ ;  /* 0x0000001833247210 */ /* 0x000fe20007fde0ff */
[----:B------:R-:W-:Y:S01]  /*4e40*/  IMAD R111, R114, UR29, RZ ;  /* 0x0000001d726f7c24 */ /* 0x000fe2000f8e02ff */
[----:B------:R-:W-:Y:S01]  /*4e50*/  R2UR UR51, R41 ;  /* 0x00000000293372ca */ /* 0x000fe200000e0000 */
[--C-:B------:R-:W-:Y:S01]  /*4e60*/  IMAD.X R41, R28, 0x1, R25.reuse, P2 ;  /* 0x000000011c297824 */ /* 0x100fe200010e0619 */
[----:B------:R-:W-:Y:S01]  /*4e70*/  R2UR UR46, R36 ;  /* 0x00000000242e72ca */ /* 0x000fe200000e0000 */
[----:B------:R-:W-:Y:S01]  /*4e80*/  IMAD.X R37, R34, 0x1, R25, P5 ;  /* 0x0000000122257824 */ /* 0x000fe200028e0619 */
[----:B------:R-:W-:Y:S01]  /*4e90*/  R2UR UR52, R42 ;  /* 0x000000002a3472ca */ /* 0x000fe200000e0000 */
[----:B------:R-:W-:Y:S01]  /*4ea0*/  IMAD R115, R131, UR21, RZ ;  /* 0x0000001583737c24 */ /* 0x000fe2000f8e02ff */
[----:B------:R-:W-:-:S02]  /*4eb0*/  SHF.R.S32.HI R36, RZ, 0x1f, R107 ;  /* 0x0000001fff247819 */ /* 0x000fc4000001146b */
[----:B------:R-:W-:Y:S02]  /*4ec0*/  SHF.R.S32.HI R42, RZ, 0x1f, R47 ;  /* 0x0000001fff2a7819 */ /* 0x000fe4000001142f */
[-C--:B------:R-:W-:Y:S01]  /*4ed0*/  IADD3 R28, P5, R53, R24.reuse, RZ ;  /* 0x00000018351c7210 */ /* 0x080fe20007fbe0ff */
[--C-:B------:R-:W-:Y:S01]  /*4ee0*/  IMAD.X R36, R36, 0x1, R25.reuse, P1 ;  /* 0x0000000124247824 */ /* 0x100fe200008e0619 */
[----:B------:R-:W-:Y:S01]  /*4ef0*/  LOP3.LUT R107, R106, 0x70, RZ, 0xc0, !PT ;  /* 0x000000706a6b7812 */ /* 0x000fe200078ec0ff */
[----:B------:R-:W-:Y:S01]  /*4f00*/  IMAD.X R42, R42, 0x1, R25, P3 ;  /* 0x000000012a2a7824 */ /* 0x000fe200018e0619 */
[----:B------:R-:W-:Y:S01]  /*4f10*/  SHF.R.S32.HI R34, RZ, 0x1f, R109 ;  /* 0x0000001fff227819 */ /* 0x000fe2000001146d */
[----:B------:R-:W-:Y:S01]  /*4f20*/  IMAD R106, R0, UR19, RZ ;  /* 0x00000013006a7c24 */ /* 0x000fe2000f8e02ff */
[----:B------:R-:W-:Y:S01]  /*4f30*/  LEA.HI R109, R133, 0x4e, RZ, 0x1a ;  /* 0x0000004e856d7811 */ /* 0x000fe200078fd0ff */
[----:B------:R-:W-:Y:S01]  /*4f40*/  STL [R1+0x8], R107 ;  /* 0x0000086b01007387 */ /* 0x000fe20000100800 */
[----:B------:R-:W-:Y:S01]  /*4f50*/  R2UR UR45, R28 ;  /* 0x000000001c2d72ca */ /* 0x000fe200000e0000 */
[----:B------:R-:W-:Y:S01]  /*4f60*/  IMAD.X R34, R34, 0x1, R25, P4 ;  /* 0x0000000122227824 */ /* 0x000fe200020e0619 */
[----:B------:R-:W-:Y:S01]  /*4f70*/  SHF.R.S32.HI R28, RZ, 0x1f, R27 ;  /* 0x0000001fff1c7819 */ /* 0x000fe2000001141b */
[----:B------:R0:W-:Y:S01]  /*4f80*/  STL [R1], R113 ;  /* 0x0000007101007387 */ /* 0x0001e20000100800 */
[----:B------:R-:W-:-:S02]  /*4f90*/  IADD3 R47, P3, R31, R24, RZ ;  /* 0x000000181f2f7210 */ /* 0x000fc40007f7e0ff */
[-C--:B------:R-:W-:Y:S01]  /*4fa0*/  IADD3 R46, P2, R29, R24.reuse, RZ ;  /* 0x000000181d2e7210 */ /* 0x080fe20007f5e0ff */
[----:B------:R-:W-:Y:S01]  /*4fb0*/  IMAD.X R35, R28, 0x1, R25, P0 ;  /* 0x000000011c237824 */ /* 0x000fe200000e0619 */
[----:B------:R-:W-:Y:S01]  /*4fc0*/  R2UR UR48, R47 ;  /* 0x000000002f3072ca */ /* 0x000fe200000e0000 */
[----:B------:R-:W-:Y:S01]  /*4fd0*/  IMAD R47, R30, UR4, RZ ;  /* 0x000000041e2f7c24 */ /* 0x000fe2000f8e02ff */
[-C--:B------:R-:W-:Y:S01]  /*4fe0*/  IADD3 R28, P4, R55, R24.reuse, RZ ;  /* 0x00000018371c7210 */ /* 0x080fe20007f9e0ff */
[----:B------:R-:W-:Y:S01]  /*4ff0*/  ULDC UR4, c[0x0][0x234] ;  /* 0x00008d0000047ab9 */ /* 0x000fe20000000800 */
[----:B------:R-:W-:Y:S01]  /*5000*/  SHF.R.S32.HI R30, RZ, 0x1f, R31 ;  /* 0x0000001fff1e7819 */ /* 0x000fe2000001141f */
[----:B0-----:R-:W-:Y:S01]  /*5010*/  IMAD R113, R109, UR29, RZ ;  /* 0x0000001d6d717c24 */ /* 0x001fe2000f8e02ff */
[----:B------:R-:W-:Y:S01]  /*5020*/  R2UR UR42, R28 ;  /* 0x000000001c2a72ca */ /* 0x000fe200000e0000 */
[----:B------:R-:W-:Y:S01]  /*5030*/  IMAD R109, R129, UR29, RZ ;  /* 0x0000001d816d7c24 */ /* 0x000fe2000f8e02ff */
[----:B------:R-:W-:Y:S01]  /*5040*/  R2UR UR47, R46 ;  /* 0x000000002e2f72ca */ /* 0x000fe200000e0000 */
[----:B------:R-:W-:Y:S01]  /*5050*/  IMAD R109, R126, UR29, RZ ;  /* 0x0000001d7e6d7c24 */ /* 0x000fe2000f8e02ff */
        /* <DEDUP_REMOVED lines=8> */
[----:B------:R-:W-:Y:S01]  /*50e0*/  SHF.R.S32.HI R32, RZ, 0x1f, R29 ;  /* 0x0000001fff207819 */ /* 0x000fe2000001141d */
[----:B------:R-:W-:Y:S01]  /*50f0*/  IMAD R109, R222, UR29, RZ ;  /* 0x0000001dde6d7c24 */ /* 0x000fe2000f8e02ff */
[----:B------:R-:W-:Y:S01]  /*5100*/  R2UR UR44, R38 ;  /* 0x00000000262c72ca */ /* 0x000fe200000e0000 */
[----:B------:R-:W-:Y:S01]  /*5110*/  IMAD R109, R225, UR29, RZ ;  /* 0x0000001de16d7c24 */ /* 0x000fe2000f8e02ff */
[----:B------:R-:W-:Y:S01]  /*5120*/  R2UR UR43, R31 ;  /* 0x000000001f2b72ca */ /* 0x000fe200000e0000 */
[----:B------:R-:W-:Y:S01]  /*5130*/  IMAD R26, R26, UR4, RZ ;  /* 0x000000041a1a7c24 */ /* 0x000fe2000f8e02ff */
[----:B------:R-:W-:Y:S01]  /*5140*/  USHF.R.S32.HI UR4, URZ, 0x1f, UR61 ;  /* 0x0000001f3f047899 */ /* 0x000fe2000801143d */
[----:B------:R-:W-:Y:S01]  /*5150*/  IMAD.X R33, R30, 0x1, R25, P3 ;  /* 0x000000011e217824 */ /* 0x000fe200018e0619 */
[----:B------:R0:W-:Y:S01]  /*5160*/  STL [R1+0xc], R109 ;  /* 0x00000c6d01007387 */ /* 0x0001e20000100800 */
[----:B------:R-:W-:Y:S01]  /*5170*/  IMAD R107, R4, 0x80, R107 ;  /* 0x00000080046b7824 */ /* 0x000fe200078e026b */
[-C--:B------:R-:W-:Y:S01]  /*5180*/  IADD3 R27, P3, R83, R24.reuse, RZ ;  /* 0x00000018531b7210 */ /* 0x080fe20007f7e0ff */
[----:B------:R-:W-:Y:S01]  /*5190*/  IMAD.X R31, R28, 0x1, R25, P6 ;  /* 0x000000011c1f7824 */ /* 0x000fe200030e0619 */
[----:B------:R-:W-:Y:S01]  /*51a0*/  SHF.R.S32.HI R30, RZ, 0x1f, R53 ;  /* 0x0000001fff1e7819 */ /* 0x000fe20000011435 */
[----:B------:R-:W-:Y:S01]  /*51b0*/  IMAD.X R28, R46, 0x1, R25, P0 ;  /* 0x000000012e1c7824 */ /* 0x000fe200000e0619 */
[----:B------:R-:W-:Y:S01]  /*51c0*/  SHF.R.S32.HI R38, RZ, 0x1f, R47 ;  /* 0x0000001fff267819 */ /* 0x000fe2000001142f */
[----:B------:R-:W-:Y:S01]  /*51d0*/  ULEA.HI UR61, UR4, UR61, URZ, 0x7 ;  /* 0x0000003d043d7291 */ /* 0x000fe2000f8f383f */
[----:B------:R-:W-:Y:S01]  /*51e0*/  SHF.R.S32.HI R48, RZ, 0x1f, R55 ;  /* 0x0000001fff307819 */ /* 0x000fe20000011437 */
[----:B------:R-:W-:Y:S01]  /*51f0*/  IMAD R113, R127, UR29, RZ ;  /* 0x0000001d7f717c24 */ /* 0x000fe2000f8e02ff */
[----:B------:R-:W-:Y:S01]  /*5200*/  SHF.R.S32.HI R50, RZ, 0x1f, R83 ;  /* 0x0000001fff327819 */ /* 0x000fe20000011453 */
[----:B0-----:R-:W-:Y:S01]  /*5210*/  IMAD R109, R228, UR29, RZ ;  /* 0x0000001de46d7c24 */ /* 0x001fe2000f8e02ff */
[----:B------:R-:W-:Y:S01]  /*5220*/  IADD3 R83, P0, R26, UR16, RZ ;  /* 0x000000101a537c10 */ /* 0x000fe2000ff1e0ff */
[----:B------:R-:W-:Y:S01]  /*5230*/  IMAD R109, R231, UR29, RZ ;  /* 0x0000001de76d7c24 */ /* 0x000fe2000f8e02ff */
[----:B------:R-:W-:Y:S01]  /*5240*/  SHF.R.S32.HI R202, RZ, 0x1f, R203 ;  /* 0x0000001fffca7819 */ /* 0x000fe200000114cb */
[----:B------:R-:W-:Y:S01]  /*5250*/  IMAD R109, R234, UR29, RZ ;  /* 0x0000001dea6d7c24 */ /* 0x000fe2000f8e02ff */
[----:B------:R-:W-:Y:S01]  /*5260*/  UMOV UR16, URZ ;  /* 0x0000003f00107c82 */ /* 0x000fe20008000000 */
[--C-:B------:R-:W-:Y:S01]  /*5270*/  IMAD.X R32, R32, 0x1, R25.reuse, P2 ;  /* 0x0000000120207824 */ /* 0x100fe200010e0619 */
[----:B------:R-:W-:Y:S01]  /*5280*/  USHF.L.U32 UR4, UR19, 0x7, URZ ;  /* 0x0000000713047899 */ /* 0x000fe2000800063f */
[----:B------:R-:W-:Y:S01]  /*5290*/  IMAD R113, R209, UR29, RZ ;  /* 0x0000001dd1717c24 */ /* 0x000fe2000f8e02ff */
[----:B------:R-:W-:Y:S01]  /*52a0*/  R2UR UR39, R27 ;  /* 0x000000001b2772ca */ /* 0x000fe200000e0000 */
[----:B------:R-:W-:Y:S01]  /*52b0*/  IMAD R109, R238, UR29, RZ ;  /* 0x0000001dee6d7c24 */ /* 0x000fe2000f8e02ff */
[-C--:B------:R-:W-:Y:S01]  /*52c0*/  IADD3 R203, P2, R203, R24.reuse, RZ ;  /* 0x00000018cbcb7210 */ /* 0x080fe20007f5e0ff */
[----:B------:R-:W-:Y:S01]  /*52d0*/  IMAD R113, R212, UR29, RZ ;  /* 0x0000001dd4717c24 */ /* 0x000fe2000f8e02ff */
[----:B------:R-:W-:Y:S01]  /*52e0*/  IADD3 R205, P6, R39, R24, RZ ;  /* 0x0000001827cd7210 */ /* 0x000fe20007fde0ff */
[----:B------:R-:W-:Y:S01]  /*52f0*/  UIADD3 UR19, UP0, UR28, 0x2, URZ ;  /* 0x000000021c137890 */ /* 0x000fe2000ff1e03f */
[----:B------:R-:W-:Y:S01]  /*5300*/  IMAD R109, R240, UR29, RZ ;  /* 0x0000001df06d7c24 */ /* 0x000fe2000f8e02ff */
[----:B------:R-:W-:Y:S01]  /*5310*/  LOP3.LUT R4, R107, R2, RZ, 0xfc, !PT ;  /* 0x000000026b047212 */ /* 0x000fe200078efcff */
[--C-:B------:R-:W-:Y:S01]  /*5320*/  IMAD.X R30, R30, 0x1, R25.reuse, P5 ;  /* 0x000000011e1e7824 */ /* 0x100fe200028e0619 */
[----:B------:R-:W-:Y:S01]  /*5330*/  UIADD3.X UR22, UR16, 0x40000040, URZ, UP1, !UPT ;  /* 0x4000004010167890 */ /* 0x000fe20008ffe43f */
[--C-:B------:R-:W-:Y:S01]  /*5340*/  IMAD.X R29, R38, 0x1, R25.reuse, P1 ;  /* 0x00000001261d7824 */ /* 0x100fe200008e0619 */
[----:B------:R-:W-:Y:S01]  /*5350*/  LEA.HI.X.SX32 R104, R26, UR17, 0x1, P0 ;  /* 0x000000111a687c11 */ /* 0x000fe200080f0eff */
[--C-:B------:R-:W-:Y:S01]  /*5360*/  IMAD.X R27, R48, 0x1, R25.reuse, P4 ;  /* 0x00000001301b7824 */ /* 0x100fe200020e0619 */
[----:B------:R-:W-:Y:S01]  /*5370*/  UMOV UR17, URZ ;  /* 0x0000003f00117c82 */ /* 0x000fe20008000000 */
[--C-:B------:R-:W-:Y:S01]  /*5380*/  IMAD.X R24, R50, 0x1, R25.reuse, P3 ;  /* 0x0000000132187824 */ /* 0x100fe200018e0619 */
[----:B------:R-:W-:Y:S01]  /*5390*/  R2UR UR56, R54 ;  /* 0x00000000363872ca */ /* 0x000fe200000e0000 */
[----:B------:R-:W-:Y:S01]  /*53a0*/  IMAD R113, R215, UR29, RZ ;  /* 0x0000001dd7717c24 */ /* 0x000fe2000f8e02ff */
[----:B------:R-:W-:Y:S01]  /*53b0*/  LEA.HI.X.SX32 R204, R39, R25, 0x1, P6 ;  /* 0x0000001927cc7211 */ /* 0x000fe200030f0eff */
[----:B------:R-:W-:Y:S01]  /*53c0*/  IMAD R109, R242, UR29, RZ ;  /* 0x0000001df26d7c24 */ /* 0x000fe2000f8e02ff */
[----:B------:R-:W-:Y:S01]  /*53d0*/  R2UR UR38, R45 ;  /* 0x000000002d2672ca */ /* 0x000fe200000e0000 */
        /* <DEDUP_REMOVED lines=26> */
[----:B------:R-:W-:Y:S01]  /*5580*/  IMAD.X R202, R202, 0x1, R25, P2 ;  /* 0x00000001caca7824 */ /* 0x000fe200010e0619 */
[----:B------:R-:W-:Y:S01]  /*5590*/  R2UR UR8, R29 ;  /* 0x000000001d0872ca */ /* 0x000fe200000e0000 */
[----:B------:R-:W-:Y:S01]  /*55a0*/  IMAD R113, R230, UR29, RZ ;  /* 0x0000001de6717c24 */ /* 0x000fe2000f8e02ff */
[----:B------:R-:W-:Y:S01]  /*55b0*/  R2UR UR7, R28 ;  /* 0x000000001c0772ca */ /* 0x000fe200000e0000 */
[----:B------:R-:W-:Y:S01]  /*55c0*/  UIADD3.X UR17, UR17, 0x40000040, URZ, UP0, !UPT ;  /* 0x4000004011117890 */ /* 0x000fe200087fe43f */
[----:B------:R-:W-:Y:S01]  /*55d0*/  R2UR UR6, R27 ;  /* 0x000000001b0672ca */ /* 0x000fe200000e0000 */
[----:B------:R-:W-:Y:S01]  /*55e0*/  IMAD R109, R116, UR29, RZ ;  /* 0x0000001d746d7c24 */ /* 0x000fe2000f8e02ff */
[----:B------:R-:W-:Y:S01]  /*55f0*/  R2UR UR5, R24 ;  /* 0x00000000180572ca */ /* 0x000fe200000e0000 */
[----:B------:R-:W-:Y:S01]  /*5600*/  IMAD R107, R112, UR29, RZ ;  /* 0x0000001d706b7c24 */ /* 0x000fe2000f8e02ff */
[----:B------:R-:W-:-:S02]  /*5610*/  CS2R R24, SRZ ;  /* 0x0000000000187805 */ /* 0x000fc4000001ff00 */
[----:B------:R-:W-:Y:S02]  /*5620*/  CS2R R26, SRZ ;  /* 0x00000000001a7805 */ /* 0x000fe4000001ff00 */
[----:B------:R-:W-:Y:S02]  /*5630*/  CS2R R28, SRZ ;  /* 0x00000000001c7805 */ /* 0x000fe4000001ff00 */
[----:B------:R-:W-:Y:S02]  /*5640*/  CS2R R30, SRZ ;  /* 0x00000000001e7805 */ /* 0x000fe4000001ff00 */
[----:B------:R-:W-:Y:S02]  /*5650*/  CS2R R32, SRZ ;  /* 0x0000000000207805 */ /* 0x000fe4000001ff00 */
[----:B------:R-:W-:Y:S02]  /*5660*/  CS2R R34, SRZ ;  /* 0x0000000000227805 */ /* 0x000fe4000001ff00 */
        /* <DEDUP_REMOVED lines=9> */
[----:B------:R-:W-:Y:S01]  /*5700*/  CS2R R54, SRZ ;  /* 0x0000000000367805 */ /* 0x000fe2000001ff00 */
[----:B------:R-:W-:Y:S01]  /*5710*/  IMAD R113, R233, UR29, RZ ;  /* 0x0000001de9717c24 */ /* 0x000fe2000f8e02ff */
[----:B------:R-:W-:Y:S01]  /*5720*/  UMOV UR16, UR19 ;  /* 0x0000001300107c82 */ /* 0x000fe20008000000 */
[----:B------:R-:W-:Y:S01]  /*5730*/  LOP3.LUT R4, R4, 0x70, RZ, 0x3c, !PT ;  /* 0x0000007004047812 */ /* 0x000fe200078e3cff */
[----:B------:R-:W-:Y:S01]  /*5740*/  IMAD R109, R110, UR29, RZ ;  /* 0x0000001d6e6d7c24 */ /* 0x000fe2000f8e02ff */
[----:B------:R-:W-:Y:S01]  /*5750*/  UMOV UR19, UR22 ;  /* 0x0000001600137c82 */ /* 0x000fe20008000000 */
[----:B------:R-:W-:Y:S01]  /*5760*/  IMAD R107, R237, UR29, RZ ;  /* 0x0000001ded6b7c24 */ /* 0x000fe2000f8e02ff */
[----:B------:R-:W-:-:S02]  /*5770*/  USHF.R.S32.HI UR61, URZ, 0x7, UR61 ;  /* 0x000000073f3d7899 */ /* 0x000fc4000801143d */
[----:B------:R-:W-:Y:S02]  /*5780*/  UIADD3.64 UR20, UR16, 0x2, URZ ;  /* 0x0000000210147897 */ /* 0x000fe4000fffe03f */
[----:B------:R-:W-:Y:S02]  /*5790*/  UIADD3.64 UR24, UR16, 0x4, URZ ;  /* 0x0000000410187897 */ /* 0x000fe4000fffe03f */
[----:B------:R-:W-:Y:S02]  /*57a0*/  UIADD3.64 UR22, UR18, 0x2, URZ ;  /* 0x0000000212167897 */ /* 0x000fe4000fffe03f */
[----:B------:R-:W-:-:S12]  /*57b0*/  UIADD3.64 UR26, UR18, 0x4, URZ ;  /* 0x00000004121a7897 */ /* 0x000fd8000fffe03f */
.L_x_2:
[C---:B------:R-:W-:Y:S01]  /*57c0*/  LOP3.LUT R112, R2.reuse, 0x2, RZ, 0xfc, !PT ;  /* 0x0000000202707812 */ /* 0x040fe200078efcff */
[----:B------:R-:W-:Y:S01]  /*57d0*/  ULDC UR31, c[0x0][0x238] ;  /* 0x00008e00001f7ab9 */ /* 0x000fe20000000800 */
[----:B------:R-:W-:Y:S01]  /*57e0*/  ULDC UR29, c[0x0][0x238] ;  /* 0x00008e00001d7ab9 */ /* 0x000fe20000000800 */
[C---:B------:R-:W-:Y:S01]  /*57f0*/  IMAD R114, R2.reuse, UR31, RZ ;  /* 0x0000001f02727c24 */ /* 0x040fe2000f8e02ff */
[----:B------:R-:W-:Y:S01]  /*5800*/  LOP3.LUT R108, R2, 0x2, RZ, 0xfc, !PT ;  /* 0x00000002026c7812 */ /* 0x000fe200078efcff */
[----:B------:R-:W-:Y:S01]  /*5810*/  IMAD R112, R112, UR29, RZ ;  /* 0x0000001d70707c24 */ /* 0x000fe2000f8e02ff */
[----:B------:R-:W-:Y:S01]  /*5820*/  ISETP.GE.AND P2, PT, R2, UR59, PT ;  /* 0x0000003b02007c0c */ /* 0x000fe2000bf46270 */
[----:B------:R-:W-:Y:S01]  /*5830*/  ULDC UR31, c[0x0][0x238] ;  /* 0x00008e00001f7ab9 */ /* 0x000fe20000000800 */
[----:B------:R-:W-:Y:S01]  /*5840*/  ISETP.GE.AND P3, PT, R108, UR59, PT ;  /* 0x0000003b6c007c0c */ /* 0x000fe2000bf66270 */
[----:B------:R-:W-:Y:S01]  /*5850*/  ULDC UR29, c[0x0][0x238] ;  /* 0x00008e00001d7ab9 */ /* 0x000fe20000000800 */
[-C--:B------:R-:W-:Y:S01]  /*5860*/  IADD3 R110, P1, R114, R83.reuse, RZ ;  /* 0x00000053726e7210 */ /* 0x080fe20007f3e0ff */
[----:B------:R-:W0:Y:S01]  /*5870*/  S2R R123, SR_TID.X ;  /* 0x00000000007b7919 */ /* 0x000e220000002100 */
[----:B------:R-:W-:-:S02]  /*5880*/  IADD3 R108, P4, R112, R83, RZ ;  /* 0x00000053706c7210 */ /* 0x000fc40007f9e0ff */
[-C--:B------:R-:W-:Y:S01]  /*5890*/  LEA.HI.X.SX32 R111, R114, R104.reuse, 0x1, P1 ;  /* 0x00000068726f7211 */ /* 0x080fe200008f0eff */
[----:B------:R-:W2:Y:S01]  /*58a0*/  LDL R115, [R1+0xc] ;  /* 0x00000c0001737983 */ /* 0x000ea20000100800 */
[----:B------:R-:W-:Y:S02]  /*58b0*/  LEA.HI.X.SX32 R109, R112, R104, 0x1, P4 ;  /* 0x00000068706d7211 */ /* 0x000fe400020f0eff */
[C---:B------:R-:W-:Y:S02]  /*58c0*/  LOP3.LUT R114, R2.reuse, 0x4, RZ, 0xfc, !PT ;  /* 0x0000000402727812 */ /* 0x040fe400078efcff */
[C---:B------:R-:W-:Y:S02]  /*58d0*/  LOP3.LUT R112, R2.reuse, 0x6, RZ, 0xfc, !PT ;  /* 0x0000000602707812 */ /* 0x040fe400078efcff */
[----:B------:R-:W-:Y:S02]  /*58e0*/  LOP3.LUT R113, R2, 0x4, RZ, 0xfc, !PT ;  /* 0x0000000402717812 */ /* 0x000fe400078efcff */
[----:B------:R-:W-:Y:S01]  /*58f0*/  PRMT R122, RZ, 0x7610, R122 ;  /* 0x00007610ff7a7816 */ /* 0x000fe2000000007a */
[----:B------:R-:W-:Y:S01]  /*5900*/  IMAD R114, R114, UR31, RZ ;  /* 0x0000001f72727c24 */ /* 0x000fe2000f8e02ff */
[----:B------:R-:W-:Y:S01]  /*5910*/  PRMT R125, RZ, 0x7610, R125 ;  /* 0x00007610ff7d7816 */ /* 0x000fe2000000007d */
[----:B------:R-:W-:Y:S01]  /*5920*/  IMAD R112, R112, UR29, RZ ;  /* 0x0000001d70707c24 */ /* 0x000fe2000f8e02ff */
[----:B------:R-:W-:Y:S01]  /*5930*/  ISETP.GE.AND P1, PT, R113, UR59, PT ;  /* 0x0000003b71007c0c */ /* 0x000fe2000bf26270 */
[----:B------:R-:W-:Y:S01]  /*5940*/  ULDC UR29, c[0x0][0x238] ;  /* 0x00008e00001d7ab9 */ /* 0x000fe20000000800 */
[----:B------:R-:W-:Y:S01]  /*5950*/  LOP3.LUT R113, R2, 0x6, RZ, 0xfc, !PT ;  /* 0x0000000602717812 */ /* 0x000fe200078efcff */
[----:B------:R1:W3:Y:S01]  /*5960*/  @!P2 LDG.E.U8 R122, desc[UR40][R110.64] ;  /* 0x000000286e7aa981 */ /* 0x0002e2000c1e1100 */
[----:B------:R-:W-:Y:S01]  /*5970*/  PRMT R124, RZ, 0x7610, R124 ;  /* 0x00007610ff7c7816 */ /* 0x000fe2000000007c */
[----:B------:R-:W-:-:S02]  /*5980*/  ULDC UR31, c[0x0][0x238] ;  /* 0x00008e00001f7ab9 */ /* 0x000fc40000000800 */
[----:B------:R4:W5:Y:S01]  /*5990*/  @!P3 LDG.E.U8 R125, desc[UR40][R108.64] ;  /* 0x000000286c7db981 */ /* 0x000962000c1e1100 */
[----:B------:R-:W-:Y:S02]  /*59a0*/  ISETP.GE.AND P2, PT, R113, UR59, PT ;  /* 0x0000003b71007c0c */ /* 0x000fe4000bf46270 */
[-C--:B-1----:R-:W-:Y:S02]  /*59b0*/  IADD3 R110, P5, R114, R83.reuse, RZ ;  /* 0x00000053726e7210 */ /* 0x082fe40007fbe0ff */
[----:B------:R-:W-:Y:S02]  /*59c0*/  PRMT R127, RZ, 0x7610, R127 ;  /* 0x00007610ff7f7816 */ /* 0x000fe4000000007f */
[----:B----4-:R-:W-:Y:S02]  /*59d0*/  IADD3 R108, P4, R112, R83, RZ ;  /* 0x00000053706c7210 */ /* 0x010fe40007f9e0ff */
[-C--:B------:R-:W-:Y:S02]  /*59e0*/  LEA.HI.X.SX32 R111, R114, R104.reuse, 0x1, P5 ;  /* 0x00000068726f7211 */ /* 0x080fe400028f0eff */
[----:B------:R-:W-:-:S02]  /*59f0*/  LEA.HI.X.SX32 R109, R112, R104, 0x1, P4 ;  /* 0x00000068706d7211 */ /* 0x000fc400020f0eff */
[----:B------:R-:W-:Y:S01]  /*5a00*/  LOP3.LUT R112, R2, 0xa, RZ, 0xfc, !PT ;  /* 0x0000000a02707812 */ /* 0x000fe200078efcff */
[----:B------:R-:W4:Y:S01]  /*5a10*/  @!P1 LDG.E.U8 R124, desc[UR40][R110.64] ;  /* 0x000000286e7c9981 */ /* 0x000f22000c1e1100 */
[----:B------:R-:W-:Y:S02]  /*5a20*/  PRMT R126, RZ, 0x7610, R126 ;  /* 0x00007610ff7e7816 */ /* 0x000fe4000000007e */
[----:B------:R-:W-:Y:S01]  /*5a30*/  ISETP.GE.AND P1, PT, R112, UR59, PT ;  /* 0x0000003b70007c0c */ /* 0x000fe2000bf26270 */
[----:B------:R1:W5:Y:S01]  /*5a40*/  @!P2 LDG.E.U8 R127, desc[UR40][R108.64] ;  /* 0x000000286c7fa981 */ /* 0x000362000c1e1100 */
[----:B------:R-:W-:Y:S02]  /*5a50*/  LOP3.LUT R112, R2, 0xc, RZ, 0xfc, !PT ;  /* 0x0000000c02707812 */ /* 0x000fe400078efcff */
[----:B0-----:R-:W-:Y:S02]  /*5a60*/  LEA.HI R107, R123, 0x5e, RZ, 0x1a ;  /* 0x0000005e7b6b7811 */ /* 0x001fe400078fd0ff */
[----:B------:R-:W-:-:S02]  /*5a70*/  ISETP.GE.AND P2, PT, R112, UR59, PT ;  /* 0x0000003b70007c0c */ /* 0x000fc4000bf46270 */
[----:B------:R-:W0:Y:S01]  /*5a80*/  S2R R112, SR_TID.X ;  /* 0x0000000000707919 */ /* 0x000e220000002100 */
[C---:B------:R-:W-:Y:S02]  /*5a90*/  LOP3.LUT R113, R2.reuse, 0x8, RZ, 0xfc, !PT ;  /* 0x0000000802717812 */ /* 0x040fe400078efcff */
[C---:B------:R-:W-:Y:S02]  /*5aa0*/  LOP3.LUT R114, R2.reuse, 0x8, RZ, 0xfc, !PT ;  /* 0x0000000802727812 */ /* 0x040fe400078efcff */
[----:B------:R-:W-:Y:S02]  /*5ab0*/  ISETP.GE.AND P3, PT, R113, UR59, PT ;  /* 0x0000003b71007c0c */ /* 0x000fe4000bf66270 */
[----:B------:R-:W-:Y:S02]  /*5ac0*/  LOP3.LUT R113, R2, 0xa, RZ, 0xfc, !PT ;  /* 0x0000000a02717812 */ /* 0x000fe400078efcff */
[----:B------:R-:W-:Y:S02]  /*5ad0*/  PRMT R129, RZ, 0x7610, R129 ;  /* 0x00007610ff817816 */ /* 0x000fe40000000081 */
[----:B------:R-:W-:Y:S01]  /*5ae0*/  ISETP.GE.AND P0, PT, R107, UR59, PT ;  /* 0x0000003b6b007c0c */ /* 0x000fe2000bf06270 */
[----:B------:R-:W-:Y:S01]  /*5af0*/  IMAD R113, R113, UR29, RZ ;  /* 0x0000001d71717c24 */ /* 0x000fe2000f8e02ff */
[----:B------:R-:W-:Y:S01]  /*5b00*/  ULDC UR29, c[0x0][0x238] ;  /* 0x00008e00001d7ab9 */ /* 0x000fe20000000800 */
[----:B------:R-:W-:Y:S01]  /*5b10*/  IMAD R114, R114, UR31, RZ ;  /* 0x0000001f72727c24 */ /* 0x000fe2000f8e02ff */
[----:B------:R-:W-:-:S02]  /*5b20*/  ULDC UR31, c[0x0][0x238] ;  /* 0x00008e00001f7ab9 */ /* 0x000fc40000000800 */
[CC--:B-1----:R-:W-:Y:S02]  /*5b30*/  IADD3 R108, P4, R113.reuse, R83.reuse, RZ ;  /* 0x00000053716c7210 */ /* 0x0c2fe40007f9e0ff */
[----:B------:R-:W-:Y:S02]  /*5b40*/  IADD3 R110, P5, R114, R83, RZ ;  /* 0x00000053726e7210 */ /* 0x000fe40007fbe0ff */
[-C--:B------:R-:W-:Y:S02]  /*5b50*/  LEA.HI.X.SX32 R109, R113, R104.reuse, 0x1, P4 ;  /* 0x00000068716d7211 */ /* 0x080fe400020f0eff */
[----:B------:R-:W-:Y:S02]  /*5b60*/  LOP3.LUT R113, R2, 0xc, RZ, 0xfc, !PT ;  /* 0x0000000c02717812 */ /* 0x000fe400078efcff */
[----:B------:R-:W-:Y:S01]  /*5b70*/  LEA.HI.X.SX32 R111, R114, R104, 0x1, P5 ;  /* 0x00000068726f7211 */ /* 0x000fe200028f0eff */
[----:B------:R-:W5:Y:S02]  /*5b80*/  @!P1 LDG.E.U8 R129, desc[UR40][R108.64] ;  /* 0x000000286c819981 */ /* 0x000f64000c1e1100 */
[----:B------:R-:W-:Y:S01]  /*5b90*/  IMAD R113, R113, UR31, RZ ;  /* 0x0000001f71717c24 */ /* 0x000fe2000f8e02ff */
[----:B------:R-:W-:Y:S01]  /*5ba0*/  PRMT R128, RZ, 0x7610, R128 ;  /* 0x00007610ff807816 */ /* 0x000fe20000000080 */
[----:B------:R1:W5:Y:S01]  /*5bb0*/  @!P3 LDG.E.U8 R126, desc[UR40][R110.64] ;  /* 0x000000286e7eb981 */ /* 0x000362000c1e1100 */
[----:B------:R-:W-:Y:S01]  /*5bc0*/  ULDC UR31, c[0x0][0x238] ;  /* 0x00008e00001f7ab9 */ /* 0x000fe20000000800 */
[----:B0-----:R-:W-:-:S02]  /*5bd0*/  LEA.HI R112, R112, 0xe, RZ, 0x1a ;  /* 0x0000000e70707811 */ /* 0x001fc400078fd0ff */
[----:B-1----:R-:W-:-:S03]  /*5be0*/  IADD3 R110, P5, R113, R83, RZ ;  /* 0x00000053716e7210 */ /* 0x002fc60007fbe0ff */
[C---:B------:R-:W-:Y:S01]  /*5bf0*/  IMAD R107, R112.reuse, UR29, RZ ;  /* 0x0000001d706b7c24 */ /* 0x040fe2000f8e02ff */
[----:B------:R-:W-:Y:S01]  /*5c00*/  ISETP.GE.AND P3, PT, R112, UR59, PT ;  /* 0x0000003b70007c0c */ /* 0x000fe2000bf66270 */
[----:B------:R-:W-:Y:S01]  /*5c10*/  ULDC UR29, c[0x0][0x238] ;  /* 0x00008e00001d7ab9 */ /* 0x000fe20000000800 */
[-C--:B------:R-:W-:Y:S02]  /*5c20*/  LEA.HI.X.SX32 R111, R113, R104.reuse, 0x1, P5 ;  /* 0x00000068716f7211 */ /* 0x080fe400028f0eff */
[C---:B------:R-:W-:Y:S02]  /*5c30*/  LOP3.LUT R113, R2.reuse, 0x10, RZ, 0xfc, !PT ;  /* 0x0000001002717812 */ /* 0x040fe400078efcff */
[----:B------:R-:W-:Y:S01]  /*5c40*/  IADD3 R108, P4, R107, R83, RZ ;  /* 0x000000536b6c7210 */ /* 0x000fe20007f9e0ff */
[----:B------:R0:W5:Y:S01]  /*5c50*/  @!P2 LDG.E.U8 R128, desc[UR40][R110.64] ;  /* 0x000000286e80a981 */ /* 0x000162000c1e1100 */
[----:B------:R-:W-:Y:S01]  /*5c60*/  LOP3.LUT R112, R2, 0x10, RZ, 0xfc, !PT ;  /* 0x0000001002707812 */ /* 0x000fe200078efcff */
[----:B------:R-:W-:Y:S01]  /*5c70*/  IMAD R113, R113, UR31, RZ ;  /* 0x0000001f71717c24 */ /* 0x000fe2000f8e02ff */
[----:B------:R-:W-:Y:S01]  /*5c80*/  LEA.HI.X.SX32 R109, R107, R104, 0x1, P4 ;  /* 0x000000686b6d7211 */ /* 0x000fe200020f0eff */
[----:B------:R-:W-:Y:S01]  /*5c90*/  ULDC UR31, c[0x0][0x238] ;  /* 0x00008e00001f7ab9 */ /* 0x000fe20000000800 */
[----:B------:R-:W-:-:S02]  /*5ca0*/  ISETP.GE.AND P1, PT, R112, UR59, PT ;  /* 0x0000003b70007c0c */ /* 0x000fc4000bf26270 */
[C---:B------:R-:W-:Y:S02]  /*5cb0*/  LOP3.LUT R107, R2.reuse, 0x12, RZ, 0xfc, !PT ;  /* 0x00000012026b7812 */ /* 0x040fe400078efcff */
[----:B------:R-:W-:Y:S02]  /*5cc0*/  LOP3.LUT R112, R2, 0x12, RZ, 0xfc, !PT ;  /* 0x0000001202707812 */ /* 0x000fe400078efcff */
[----:B0-----:R-:W-:Y:S02]  /*5cd0*/  IADD3 R110, P5, R113, R83, RZ ;  /* 0x00000053716e7210 */ /* 0x001fe40007fbe0ff */
[----:B------:R-:W-:Y:S01]  /*5ce0*/  PRMT R131, RZ, 0x7610, R131 ;  /* 0x00007610ff837816 */ /* 0x000fe20000000083 */
[----:B------:R-:W-:Y:S01]  /*5cf0*/  IMAD R107, R107, UR29, RZ ;  /* 0x0000001d6b6b7c24 */ /* 0x000fe2000f8e02ff */
[----:B------:R-:W-:Y:S01]  /*5d00*/  ISETP.GE.AND P2, PT, R112, UR59, PT ;  /* 0x0000003b70007c0c */ /* 0x000fe2000bf46270 */
[----:B------:R-:W-:Y:S01]  /*5d10*/  ULDC UR29, c[0x0][0x238] ;  /* 0x00008e00001d7ab9 */ /* 0x000fe20000000800 */
[----:B------:R-:W-:-:S02]  /*5d20*/  LEA.HI.X.SX32 R111, R113, R104, 0x1, P5 ;  /* 0x00000068716f7211 */ /* 0x000fc400028f0eff */
[C---:B------:R-:W-:Y:S01]  /*5d30*/  LOP3.LUT R112, R2.reuse, 0x14, RZ, 0xfc, !PT ;  /* 0x0000001402707812 */ /* 0x040fe200078efcff */
[----:B------:R0:W5:Y:S01]  /*5d40*/  @!P3 LDG.E.U8 R131, desc[UR40][R108.64] ;  /* 0x000000286c83b981 */ /* 0x000162000c1e1100 */
[----:B------:R-:W-:Y:S02]  /*5d50*/  LOP3.LUT R113, R2, 0x14, RZ, 0xfc, !PT ;  /* 0x0000001402717812 */ /* 0x000fe400078efcff */
[----:B------:R-:W-:Y:S02]  /*5d60*/  PRMT R180, RZ, 0x7610, R180 ;  /* 0x00007610ffb47816 */ /* 0x000fe400000000b4 */
[----:B------:R-:W-:Y:S01]  /*5d70*/  ISETP.GE.AND P3, PT, R112, UR59, PT ;  /* 0x0000003b70007c0c */ /* 0x000fe2000bf66270 */
[----:B------:R-:W-:Y:S01]  /*5d80*/  IMAD R113, R113, UR31, RZ ;  /* 0x0000001f71717c24 */ /* 0x000fe2000f8e02ff */
[----:B------:R-:W-:Y:S01]  /*5d90*/  LOP3.LUT R112, R2, 0x16, RZ, 0xfc, !PT ;  /* 0x0000001602707812 */ /* 0x000fe200078efcff */
[----:B------:R-:W-:Y:S01]  /*5da0*/  ULDC UR31, c[0x0][0x238] ;  /* 0x00008e00001f7ab9 */ /* 0x000fe20000000800 */
[----:B------:R-:W-:Y:S01]  /*5db0*/  PRMT R130, RZ, 0x7610, R130 ;  /* 0x00007610ff827816 */ /* 0x000fe20000000082 */
[----:B------:R1:W5:Y:S01]  /*5dc0*/  @!P1 LDG.E.U8 R180, desc[UR40][R110.64] ;  /* 0x000000286eb49981 */ /* 0x000362000c1e1100 */
[----:B0-----:R-:W-:-:S02]  /*5dd0*/  IADD3 R108, P4, R107, R83, RZ ;  /* 0x000000536b6c7210 */ /* 0x001fc40007f9e0ff */
[----:B------:R-:W-:Y:S02]  /*5de0*/  ISETP.GE.AND P1, PT, R112, UR59, PT ;  /* 0x0000003b70007c0c */ /* 0x000fe4000bf26270 */
[-C--:B------:R-:W-:Y:S02]  /*5df0*/  LEA.HI.X.SX32 R109, R107, R104.reuse, 0x1, P4 ;  /* 0x000000686b6d7211 */ /* 0x080fe400020f0eff */
[----:B------:R-:W-:Y:S02]  /*5e00*/  LOP3.LUT R112, R2, 0x18, RZ, 0xfc, !PT ;  /* 0x0000001802707812 */ /* 0x000fe400078efcff */
[C---:B-1----:R-:W-:Y:S01]  /*5e10*/  IADD3 R110, P5, R113.reuse, R83, RZ ;  /* 0x00000053716e7210 */ /* 0x042fe20007fbe0ff */
[----:B------:R-:W5:Y:S01]  /*5e20*/  @!P2 LDG.E.U8 R130, desc[UR40][R108.64] ;  /* 0x000000286c82a981 */ /* 0x000f62000c1e1100 */
[----:B------:R-:W-:Y:S02]  /*5e30*/  PRMT R133, RZ, 0x7610, R133 ;  /* 0x00007610ff857816 */ /* 0x000fe40000000085 */
[----:B------:R-:W-:-:S02]  /*5e40*/  LEA.HI.X.SX32 R111, R113, R104, 0x1, P5 ;  /* 0x00000068716f7211 */ /* 0x000fc400028f0eff */
[C---:B------:R-:W-:Y:S01]  /*5e50*/  ISETP.GE.AND P2, PT, R112.reuse, UR59, PT ;  /* 0x0000003b70007c0c */ /* 0x040fe2000bf46270 */
[----:B------:R-:W-:Y:S01]  /*5e60*/  IMAD R112, R112, UR31, RZ ;  /* 0x0000001f70707c24 */ /* 0x000fe2000f8e02ff */
[C---:B------:R-:W-:Y:S01]  /*5e70*/  LOP3.LUT R107, R2.reuse, 0x16, RZ, 0xfc, !PT ;  /* 0x00000016026b7812 */ /* 0x040fe200078efcff */
[----:B------:R0:W5:Y:S01]  /*5e80*/  @!P3 LDG.E.U8 R133, desc[UR40][R110.64] ;  /* 0x000000286e85b981 */ /* 0x000162000c1e1100 */
[----:B------:R-:W-:Y:S01]  /*5e90*/  LOP3.LUT R113, R2, 0x1a, RZ, 0xfc, !PT ;  /* 0x0000001a02717812 */ /* 0x000fe200078efcff */
[----:B------:R-:W-:Y:S01]  /*5ea0*/  ULDC UR31, c[0x0][0x238] ;  /* 0x00008e00001f7ab9 */ /* 0x000fe20000000800 */
[----:B0-----:R-:W-:-:S04]  /*5eb0*/  IADD3 R110, P5, R112, R83, RZ ;  /* 0x00000053706e7210 */ /* 0x001fc80007fbe0ff */
[----:B------:R-:W-:Y:S02]  /*5ec0*/  LEA.HI.X.SX32 R111, R112, R104, 0x1, P5 ;  /* 0x00000068706f7211 */ /* 0x000fe400028f0eff */
[----:B------:R-:W0:Y:S01]  /*5ed0*/  S2R R112, SR_TID.X ;  /* 0x0000000000707919 */ /* 0x000e220000002100 */
[----:B------:R-:W-:Y:S01]  /*5ee0*/  IMAD R107, R107, UR29, RZ ;  /* 0x0000001d6b6b7c24 */ /* 0x000fe2000f8e02ff */
[----:B------:R-:W-:Y:S01]  /*5ef0*/  PRMT R132, RZ, 0x7610, R132 ;  /* 0x00007610ff847816 */ /* 0x000fe20000000084 */
[----:B------:R-:W-:-:S03]  /*5f00*/  ULDC UR29, c[0x0][0x238] ;  /* 0x00008e00001d7ab9 */ /* 0x000fc60000000800 */
[----:B------:R-:W-:-:S04]  /*5f10*/  IADD3 R108, P4, R107, R83, RZ ;  /* 0x000000536b6c7210 */ /* 0x000fc80007f9e0ff */
[----:B------:R-:W-:Y:S02]  /*5f20*/  LEA.HI.X.SX32 R109, R107, R104, 0x1, P4 ;  /* 0x000000686b6d7211 */ /* 0x000fe400020f0eff */
[----:B------:R-:W-:Y:S02]  /*5f30*/  LOP3.LUT R107, R2, 0x1a, RZ, 0xfc, !PT ;  /* 0x0000001a026b7812 */ /* 0x000fe400078efcff */
[----:B------:R-:W-:Y:S01]  /*5f40*/  ISETP.GE.AND P3, PT, R113, UR59, PT ;  /* 0x0000003b71007c0c */ /* 0x000fe2000bf66270 */
[----:B------:R1:W5:Y:S02]  /*5f50*/  @!P1 LDG.E.U8 R132, desc[UR40][R108.64] ;  /* 0x000000286c849981 */ /* 0x000364000c1e1100 */
[----:B------:R-:W-:Y:S01]  /*5f60*/  IMAD R107, R107, UR29, RZ ;  /* 0x0000001d6b6b7c24 */ /* 0x000fe2000f8e02ff */
[----:B------:R-:W-:Y:S01]  /*5f70*/  PRMT R135, RZ, 0x7610, R135 ;  /* 0x00007610ff877816 */ /* 0x000fe20000000087 */
[----:B------:R-:W-:Y:S01]  /*5f80*/  ULDC UR29, c[0x0][0x238] ;  /* 0x00008e00001d7ab9 */ /* 0x000fe20000000800 */
[----:B------:R-:W-:-:S02]  /*5f90*/  ISETP.GE.AND P1, PT, R252, UR59, PT ;  /* 0x0000003bfc007c0c */ /* 0x000fc4000bf26270 */
[----:B------:R-:W-:Y:S02]  /*5fa0*/  PRMT R134, RZ, 0x7610, R134 ;  /* 0x00007610ff867816 */ /* 0x000fe40000000086 */
[----:B------:R0:W5:Y:S01]  /*5fb0*/  @!P2 LDG.E.U8 R135, desc[UR40][R110.64] ;  /* 0x000000286e87a981 */ /* 0x000162000c1e1100 */
[CC--:B-1----:R-:W-:Y:S02]  /*5fc0*/  IADD3 R108, P4, R107.reuse, R83.reuse, RZ ;  /* 0x000000536b6c7210 */ /* 0x0c2fe40007f9e0ff */
[----:B0-----:R-:W-:Y:S01]  /*5fd0*/  LEA.HI R113, R112, 0x1e, RZ, 0x1a ;  /* 0x0000001e70717811 */ /* 0x001fe200078fd0ff */
[----:B------:R-:W-:Y:S01]  /*5fe0*/  IMAD R112, R252, UR31, RZ ;  /* 0x0000001ffc707c24 */ /* 0x000fe2000f8e02ff */
[-C--:B------:R-:W-:Y:S01]  /*5ff0*/  LEA.HI.X.SX32 R109, R107, R104.reuse, 0x1, P4 ;  /* 0x000000686b6d7211 */ /* 0x080fe200020f0eff */
[----:B------:R-:W-:Y:S01]  /*6000*/  ULDC UR31, c[0x0][0x238] ;  /* 0x00008e00001f7ab9 */ /* 0x000fe20000000800 */
[C---:B------:R-:W-:Y:S01]  /*6010*/  ISETP.GE.AND P2, PT, R113.reuse, UR59, PT ;  /* 0x0000003b71007c0c */ /* 0x040fe2000bf46270 */
[----:B------:R-:W-:Y:S01]  /*6020*/  IMAD R107, R113, UR29, RZ ;  /* 0x0000001d716b7c24 */ /* 0x000fe2000f8e02ff */
[CC--:B------:R-:W-:Y:S01]  /*6030*/  IADD3 R110, P5, R112.reuse, R83.reuse, RZ ;  /* 0x00000053706e7210 */ /* 0x0c0fe20007fbe0ff */
[----:B------:R0:W5:Y:S01]  /*6040*/  @!P3 LDG.E.U8 R134, desc[UR40][R108.64] ;  /* 0x000000286c86b981 */ /* 0x000162000c1e1100 */
[----:B------:R-:W-:Y:S01]  /*6050*/  PRMT R137, RZ, 0x7610, R137 ;  /* 0x00007610ff897816 */ /* 0x000fe20000000089 */
[----:B------:R-:W-:Y:S01]  /*6060*/  ULDC UR29, c[0x0][0x238] ;  /* 0x00008e00001d7ab9 */ /* 0x000fe20000000800 */
[----:B------:R-:W-:Y:S01]  /*6070*/  LEA.HI.X.SX32 R111, R112, R104, 0x1, P5 ;  /* 0x00000068706f7211 */ /* 0x000fe200028f0eff */
[C---:B------:R-:W-:Y:S01]  /*6080*/  IMAD R112, R251.reuse, UR31, RZ ;  /* 0x0000001ffb707c24 */ /* 0x040fe2000f8e02ff */
[----:B------:R-:W-:Y:S01]  /*6090*/  ISETP.GE.AND P3, PT, R251, UR59, PT ;  /* 0x0000003bfb007c0c */ /* 0x000fe2000bf66270 */
[----:B------:R-:W-:Y:S01]  /*60a0*/  ULDC UR31, c[0x0][0x238] ;  /* 0x00008e00001f7ab9 */ /* 0x000fe20000000800 */
[----:B------:R-:W-:Y:S01]  /*60b0*/  PRMT R136, RZ, 0x7610, R136 ;  /* 0x00007610ff887816 */ /* 0x000fe20000000088 */
[----:B------:R1:W5:Y:S01]  /*60c0*/  @!P1 LDG.E.U8 R137, desc[UR40][R110.64] ;  /* 0x000000286e899981 */ /* 0x000362000c1e1100 */
[----:B0-----:R-:W-:-:S04]  /*60d0*/  IADD3 R108, P4, R107, R83, RZ ;  /* 0x000000536b6c7210 */ /* 0x001fc80007f9e0ff */
[----:B------:R-:W-:Y:S02]  /*60e0*/  LEA.HI.X.SX32 R109, R107, R104, 0x1, P4 ;  /* 0x000000686b6d7211 */ /* 0x000fe400020f0eff */
[----:B-1----:R-:W-:-:S03]  /*60f0*/  IADD3 R110, P5, R112, R83, RZ ;  /* 0x00000053706e7210 */ /* 0x002fc60007fbe0ff */
[----:B------:R-:W5:Y:S01]  /*6100*/  @!P2 LDG.E.U8 R136, desc[UR40][R108.64] ;  /* 0x000000286c88a981 */ /* 0x000f62000c1e1100 */
[----:B------:R-:W-:Y:S02]  /*6110*/  PRMT R139, RZ, 0x7610, R139 ;  /* 0x00007610ff8b7816 */ /* 0x000fe4000000008b */
[----:B------:R-:W-:Y:S01]  /*6120*/  LEA.HI.X.SX32 R111, R112, R104, 0x1, P5 ;  /* 0x00000068706f7211 */ /* 0x000fe200028f0eff */
[C---:B------:R-:W-:Y:S01]  /*6130*/  IMAD R112, R249.reuse, UR31, RZ ;  /* 0x0000001ff9707c24 */ /* 0x040fe2000f8e02ff */
[----:B------:R-:W-:Y:S01]  /*6140*/  ISETP.GE.AND P2, PT, R249, UR59, PT ;  /* 0x0000003bf9007c0c */ /* 0x000fe2000bf46270 */
[----:B------:R-:W-:Y:S02]  /*6150*/  ULDC UR31, c[0x0][0x238] ;  /* 0x00008e00001f7ab9 */ /* 0x000fe40000000800 */
[----:B------:R0:W5:Y:S01]  /*6160*/  @!P3 LDG.E.U8 R139, desc[UR40][R110.64] ;  /* 0x000000286e8bb981 */ /* 0x000162000c1e1100 */
[----:B------:R-:W-:Y:S02]  /*6170*/  PRMT R141, RZ, 0x7610, R141 ;  /* 0x00007610ff8d7816 */ /* 0x000fe4000000008d */
[----:B0-----:R-:W-:-:S04]  /*6180*/  IADD3 R110, P5, R112, R83, RZ ;  /* 0x00000053706e7210 */ /* 0x001fc80007fbe0ff */
[----:B------:R-:W-:Y:S01]  /*6190*/  LEA.HI.X.SX32 R111, R112, R104, 0x1, P5 ;  /* 0x00000068706f7211 */ /* 0x000fe200028f0eff */
[----:B------:R-:W-:Y:S01]  /*61a0*/  IMAD R112, R247, UR31, RZ ;  /* 0x0000001ff7707c24 */ /* 0x000fe2000f8e02ff */
[C---:B------:R-:W-:Y:S01]  /*61b0*/  ISETP.GE.AND P1, PT, R250.reuse, UR59, PT ;  /* 0x0000003bfa007c0c */ /* 0x040fe2000bf26270 */
[----:B------:R-:W-:Y:S01]  /*61c0*/  IMAD R107, R250, UR29, RZ ;  /* 0x0000001dfa6b7c24 */ /* 0x000fe2000f8e02ff */
[----:B------:R-:W-:Y:S01]  /*61d0*/  PRMT R138, RZ, 0x7610, R138 ;  /* 0x00007610ff8a7816 */ /* 0x000fe2000000008a */
[----:B------:R0:W5:Y:S01]  /*61e0*/  @!P2 LDG.E.U8 R141, desc[UR40][R110.64] ;  /* 0x000000286e8da981 */ /* 0x000162000c1e1100 */
[----:B------:R-:W-:Y:S01]  /*61f0*/  ULDC UR29, c[0x0][0x238] ;  /* 0x00008e00001d7ab9 */ /* 0x000fe20000000800 */
[----:B------:R-:W-:Y:S01]  /*6200*/  ISETP.GE.AND P3, PT, R248, UR59, PT ;  /* 0x0000003bf8007c0c */ /* 0x000fe2000bf66270 */
[----:B------:R-:W-:Y:S01]  /*6210*/  ULDC UR31, c[0x0][0x238] ;  /* 0x00008e00001f7ab9 */ /* 0x000fe20000000800 */
[----:B0-----:R-:W-:-:S04]  /*6220*/  IADD3 R110, P5, R112, R83, RZ ;  /* 0x00000053706e7210 */ /* 0x001fc80007fbe0ff */
[----:B------:R-:W-:Y:S02]  /*6230*/  LEA.HI.X.SX32 R111, R112, R104, 0x1, P5 ;  /* 0x00000068706f7211 */ /* 0x000fe400028f0eff */
[----:B------:R-:W0:Y:S01]  /*6240*/  S2R R112, SR_TID.X ;  /* 0x0000000000707919 */ /* 0x000e220000002100 */
[----:B------:R-:W-:-:S04]  /*6250*/  IADD3 R108, P4, R107, R83, RZ ;  /* 0x000000536b6c7210 */ /* 0x000fc80007f9e0ff */
[----:B------:R-:W-:Y:S01]  /*6260*/  LEA.HI.X.SX32 R109, R107, R104, 0x1, P4 ;  /* 0x000000686b6d7211 */ /* 0x000fe200020f0eff */
[----:B------:R-:W-:Y:S01]  /*6270*/  IMAD R107, R248, UR29, RZ ;  /* 0x0000001df86b7c24 */ /* 0x000fe2000f8e02ff */
[----:B------:R-:W-:Y:S01]  /*6280*/  PRMT R140, RZ, 0x7610, R140 ;  /* 0x00007610ff8c7816 */ /* 0x000fe2000000008c */
[----:B------:R-:W-:Y:S02]  /*6290*/  ULDC UR29, c[0x0][0x238] ;  /* 0x00008e00001d7ab9 */ /* 0x000fe40000000800 */
[----:B------:R1:W5:Y:S01]  /*62a0*/  @!P1 LDG.E.U8 R138, desc[UR40][R108.64] ;  /* 0x000000286c8a9981 */ /* 0x000362000c1e1100 */
[----:B------:R-:W-:Y:S02]  /*62b0*/  ISETP.GE.AND P1, PT, R247, UR59, PT ;  /* 0x0000003bf7007c0c */ /* 0x000fe4000bf26270 */
[----:B------:R-:W-:Y:S02]  /*62c0*/  ISETP.GE.AND P2, PT, R246, UR59, PT ;  /* 0x0000003bf6007c0c */ /* 0x000fe4000bf46270 */
[----:B-1----:R-:W-:-:S04]  /*62d0*/  IADD3 R108, P4, R107, R83, RZ ;  /* 0x000000536b6c7210 */ /* 0x002fc80007f9e0ff */
[----:B------:R-:W-:Y:S01]  /*62e0*/  LEA.HI.X.SX32 R109, R107, R104, 0x1, P4 ;  /* 0x000000686b6d7211 */ /* 0x000fe200020f0eff */
[----:B------:R-:W-:Y:S01]  /*62f0*/  IMAD R107, R246, UR29, RZ ;  /* 0x0000001df66b7c24 */ /* 0x000fe2000f8e02ff */
[----:B------:R-:W-:Y:S01]  /*6300*/  PRMT R143, RZ, 0x7610, R143 ;  /* 0x00007610ff8f7816 */ /* 0x000fe2000000008f */
[----:B------:R-:W-:Y:S02]  /*6310*/  ULDC UR29, c[0x0][0x238] ;  /* 0x00008e00001d7ab9 */ /* 0x000fe40000000800 */
[----:B------:R1:W5:Y:S01]  /*6320*/  @!P3 LDG.E.U8 R140, desc[UR40][R108.64] ;  /* 0x000000286c8cb981 */ /* 0x000362000c1e1100 */
[C---:B------:R-:W-:Y:S02]  /*6330*/  ISETP.GE.AND P3, PT, R245.reuse, UR59, PT ;  /* 0x0000003bf5007c0c */ /* 0x040fe4000bf66270 */
[----:B0-----:R-:W-:Y:S01]  /*6340*/  LEA.HI R113, R112, 0x2e, RZ, 0x1a ;  /* 0x0000002e70717811 */ /* 0x001fe200078fd0ff */
[----:B------:R-:W-:Y:S01]  /*6350*/  IMAD R112, R245, UR31, RZ ;  /* 0x0000001ff5707c24 */ /* 0x000fe2000f8e02ff */
[----:B------:R-:W-:Y:S01]  /*6360*/  PRMT R142, RZ, 0x7610, R142 ;  /* 0x00007610ff8e7816 */ /* 0x000fe2000000008e */
[----:B------:R0:W5:Y:S01]  /*6370*/  @!P1 LDG.E.U8 R143, desc[UR40][R110.64] ;  /* 0x000000286e8f9981 */ /* 0x000162000c1e1100 */
[----:B-1----:R-:W-:Y:S01]  /*6380*/  IADD3 R108, P4, R107, R83, RZ ;  /* 0x000000536b6c7210 */ /* 0x002fe20007f9e0ff */
[----:B------:R-:W-:Y:S01]  /*6390*/  ULDC UR31, c[0x0][0x238] ;  /* 0x00008e00001f7ab9 */ /* 0x000fe20000000800 */
[----:B------:R-:W-:-:S02]  /*63a0*/  ISETP.GE.AND P1, PT, R113, UR59, PT ;  /* 0x0000003b71007c0c */ /* 0x000fc4000bf26270 */
[-C--:B------:R-:W-:Y:S01]  /*63b0*/  LEA.HI.X.SX32 R109, R107, R104.reuse, 0x1, P4 ;  /* 0x000000686b6d7211 */ /* 0x080fe200020f0eff */
[----:B------:R-:W-:Y:S01]  /*63c0*/  IMAD R107, R113, UR29, RZ ;  /* 0x0000001d716b7c24 */ /* 0x000fe2000f8e02ff */
[CC--:B0-----:R-:W-:Y:S01]  /*63d0*/  IADD3 R110, P5, R112.reuse, R83.reuse, RZ ;  /* 0x00000053706e7210 */ /* 0x0c1fe20007fbe0ff */
[----:B------:R-:W-:Y:S01]  /*63e0*/  ULDC UR29, c[0x0][0x238] ;  /* 0x00008e00001d7ab9 */ /* 0x000fe20000000800 */
[----:B------:R-:W-:Y:S01]  /*63f0*/  PRMT R179, RZ, 0x7610, R179 ;  /* 0x00007610ffb37816 */ /* 0x000fe200000000b3 */
[----:B------:R0:W5:Y:S01]  /*6400*/  @!P2 LDG.E.U8 R142, desc[UR40][R108.64] ;  /* 0x000000286c8ea981 */ /* 0x000162000c1e1100 */
[----:B------:R-:W-:Y:S01]  /*6410*/  LEA.HI.X.SX32 R111, R112, R104, 0x1, P5 ;  /* 0x00000068706f7211 */ /* 0x000fe200028f0eff */
[C---:B------:R-:W-:Y:S01]  /*6420*/  IMAD R112, R244.reuse, UR31, RZ ;  /* 0x0000001ff4707c24 */ /* 0x040fe2000f8e02ff */
[----:B------:R-:W-:Y:S01]  /*6430*/  ISETP.GE.AND P2, PT, R244, UR59, PT ;  /* 0x0000003bf4007c0c */ /* 0x000fe2000bf46270 */
[----:B------:R-:W-:Y:S01]  /*6440*/  ULDC UR31, c[0x0][0x238] ;  /* 0x00008e00001f7ab9 */ /* 0x000fe20000000800 */
[----:B------:R-:W-:Y:S01]  /*6450*/  PRMT R178, RZ, 0x7610, R178 ;  /* 0x00007610ffb27816 */ /* 0x000fe200000000b2 */
[----:B------:R1:W5:Y:S01]  /*6460*/  @!P3 LDG.E.U8 R179, desc[UR40][R110.64] ;  /* 0x000000286eb3b981 */ /* 0x000362000c1e1100 */
[----:B0-----:R-:W-:-:S04]  /*6470*/  IADD3 R108, P4, R107, R83, RZ ;  /* 0x000000536b6c7210 */ /* 0x001fc80007f9e0ff */
[-C--:B------:R-:W-:Y:S02]  /*6480*/  LEA.HI.X.SX32 R109, R107, R104.reuse, 0x1, P4 ;  /* 0x000000686b6d7211 */ /* 0x080fe400020f0eff */
[C---:B-1----:R-:W-:Y:S02]  /*6490*/  IADD3 R110, P5, R112.reuse, R83, RZ ;  /* 0x00000053706e7210 */ /* 0x042fe40007fbe0ff */
[----:B------:R-:W-:Y:S01]  /*64a0*/  PRMT R177, RZ, 0x7610, R177 ;  /* 0x00007610ffb17816 */ /* 0x000fe200000000b1 */
[----:B------:R-:W5:Y:S01]  /*64b0*/  @!P1 LDG.E.U8 R178, desc[UR40][R108.64] ;  /* 0x000000286cb29981 */ /* 0x000f62000c1e1100 */
[----:B------:R-:W-:Y:S01]  /*64c0*/  LEA.HI.X.SX32 R111, R112, R104, 0x1, P5 ;  /* 0x00000068706f7211 */ /* 0x000fe200028f0eff */
[C---:B------:R-:W-:Y:S01]  /*64d0*/  IMAD R112, R242.reuse, UR31, RZ ;  /* 0x0000001ff2707c24 */ /* 0x040fe2000f8e02ff */
[----:B------:R-:W-:Y:S01]  /*64e0*/  ISETP.GE.AND P1, PT, R242, UR59, PT ;  /* 0x0000003bf2007c0c */ /* 0x000fe2000bf26270 */
[----:B------:R-:W-:Y:S02]  /*64f0*/  ULDC UR31, c[0x0][0x238] ;  /* 0x00008e00001f7ab9 */ /* 0x000fe40000000800 */
[----:B------:R0:W5:Y:S01]  /*6500*/  @!P2 LDG.E.U8 R177, desc[UR40][R110.64] ;  /* 0x000000286eb1a981 */ /* 0x000162000c1e1100 */
[----:B------:R-:W-:-:S02]  /*6510*/  PRMT R175, RZ, 0x7610, R175 ;  /* 0x00007610ffaf7816 */ /* 0x000fc400000000af */
        /* <DEDUP_REMOVED lines=27> */
[----:B------:R-:W-:Y:S02]  /*66d0*/  ISETP.GE.AND P2, PT, R238, UR59, PT ;  /* 0x0000003bee007c0c */ /* 0x000fe4000bf46270 */
        /* <DEDUP_REMOVED lines=16> */
[----:B------:R-:W1:Y:S01]  /*67e0*/  S2R R113, SR_TID.X ;  /* 0x0000000000717919 */ /* 0x000e620000002100 */
[----:B------:R-:W-:Y:S01]  /*67f0*/  PRMT R170, RZ, 0x7610, R170 ;  /* 0x00007610ffaa7816 */ /* 0x000fe200000000aa */
[----:B------:R-:W-:Y:S01]  /*6800*/  ULDC UR31, c[0x0][0x238] ;  /* 0x00008e00001f7ab9 */ /* 0x000fe20000000800 */
[----:B------:R2:W5:Y:S01]  /*6810*/  @!P2 LDG.E.U8 R171, desc[UR40][R110.64] ;  /* 0x000000286eaba981 */ /* 0x000562000c1e1100 */
[----:B0-----:R-:W-:-:S02]  /*6820*/  IADD3 R108, P4, R107, R83, RZ ;  /* 0x000000536b6c7210 */ /* 0x001fc40007f9e0ff */
[C---:B------:R-:W-:Y:S02]  /*6830*/  ISETP.GE.AND P2, PT, R236.reuse, UR59, PT ;  /* 0x0000003bec007c0c */ /* 0x040fe4000bf46270 */
[-C--:B------:R-:W-:Y:S01]  /*6840*/  LEA.HI.X.SX32 R109, R107, R104.reuse, 0x1, P4 ;  /* 0x000000686b6d7211 */ /* 0x080fe200020f0eff */
[----:B------:R-:W-:Y:S01]  /*6850*/  IMAD R107, R236, UR29, RZ ;  /* 0x0000001dec6b7c24 */ /* 0x000fe2000f8e02ff */
[----:B------:R-:W-:Y:S01]  /*6860*/  PRMT R169, RZ, 0x7610, R169 ;  /* 0x00007610ffa97816 */ /* 0x000fe200000000a9 */
[----:B------:R-:W-:Y:S01]  /*6870*/  ULDC UR29, c[0x0][0x238] ;  /* 0x00008e00001d7ab9 */ /* 0x000fe20000000800 */
[CC--:B--2---:R-:W-:Y:S01]  /*6880*/  IADD3 R110, P5, R112.reuse, R83.reuse, RZ ;  /* 0x00000053706e7210 */ /* 0x0c4fe20007fbe0ff */
[----:B------:R0:W2:Y:S01]  /*6890*/  @!P3 LDG.E.U8 R170, desc[UR40][R108.64] ;  /* 0x000000286caab981 */ /* 0x0000a2000c1e1100 */
[----:B------:R-:W-:Y:S02]  /*68a0*/  PRMT R168, RZ, 0x7610, R168 ;  /* 0x00007610ffa87816 */ /* 0x000fe400000000a8 */
[----:B------:R-:W-:Y:S01]  /*68b0*/  LEA.HI.X.SX32 R111, R112, R104, 0x1, P5 ;  /* 0x00000068706f7211 */ /* 0x000fe200028f0eff */
[----:B------:R-:W-:Y:S01]  /*68c0*/  IMAD R112, R234, UR31, RZ ;  /* 0x0000001fea707c24 */ /* 0x000fe2000f8e02ff */
[----:B0-----:R-:W-:-:S03]  /*68d0*/  IADD3 R108, P4, R107, R83, RZ ;  /* 0x000000536b6c7210 */ /* 0x001fc60007f9e0ff */
[----:B------:R0:W2:Y:S01]  /*68e0*/  @!P1 LDG.E.U8 R169, desc[UR40][R110.64] ;  /* 0x000000286ea99981 */ /* 0x0000a2000c1e1100 */
[----:B------:R-:W-:Y:S01]  /*68f0*/  ISETP.GE.AND P3, PT, R234, UR59, PT ;  /* 0x0000003bea007c0c */ /* 0x000fe2000bf66270 */
[----:B------:R-:W-:Y:S01]  /*6900*/  ULDC UR31, c[0x0][0x238] ;  /* 0x00008e00001f7ab9 */ /* 0x000fe20000000800 */
[----:B------:R-:W-:Y:S01]  /*6910*/  LEA.HI.X.SX32 R109, R107, R104, 0x1, P4 ;  /* 0x000000686b6d7211 */ /* 0x000fe200020f0eff */
[C---:B------:R-:W-:Y:S01]  /*6920*/  IMAD R107, R233.reuse, UR29, RZ ;  /* 0x0000001de96b7c24 */ /* 0x040fe2000f8e02ff */
[----:B------:R-:W-:Y:S01]  /*6930*/  ISETP.GE.AND P1, PT, R233, UR59, PT ;  /* 0x0000003be9007c0c */ /* 0x000fe2000bf26270 */
[----:B------:R-:W-:Y:S02]  /*6940*/  ULDC UR29, c[0x0][0x238] ;  /* 0x00008e00001d7ab9 */ /* 0x000fe40000000800 */
[----:B------:R3:W2:Y:S01]  /*6950*/  @!P2 LDG.E.U8 R168, desc[UR40][R108.64] ;  /* 0x000000286ca8a981 */ /* 0x0006a2000c1e1100 */
[----:B0-----:R-:W-:Y:S02]  /*6960*/  IADD3 R110, P5, R112, R83, RZ ;  /* 0x00000053706e7210 */ /* 0x001fe40007fbe0ff */
[----:B------:R-:W-:-:S02]  /*6970*/  PRMT R167, RZ, 0x7610, R167 ;  /* 0x00007610ffa77816 */ /* 0x000fc400000000a7 */
[-C--:B------:R-:W-:Y:S02]  /*6980*/  LEA.HI.X.SX32 R111, R112, R104.reuse, 0x1, P5 ;  /* 0x00000068706f7211 */ /* 0x080fe400028f0eff */
[-C--:B---3--:R-:W-:Y:S02]  /*6990*/  IADD3 R108, P4, R107, R83.reuse, RZ ;  /* 0x000000536b6c7210 */ /* 0x088fe40007f9e0ff */
[----:B------:R-:W-:Y:S01]  /*69a0*/  PRMT R166, RZ, 0x7610, R166 ;  /* 0x00007610ffa67816 */ /* 0x000fe200000000a6 */
[----:B------:R-:W-:Y:S01]  /*69b0*/  IMAD R112, R231, UR29, RZ ;  /* 0x0000001de7707c24 */ /* 0x000fe2000f8e02ff */
[----:B------:R-:W-:Y:S01]  /*69c0*/  LEA.HI.X.SX32 R109, R107, R104, 0x1, P4 ;  /* 0x000000686b6d7211 */ /* 0x000fe200020f0eff */
[C---:B------:R-:W-:Y:S01]  /*69d0*/  IMAD R107, R232.reuse, UR31, RZ ;  /* 0x0000001fe86b7c24 */ /* 0x040fe2000f8e02ff */
[----:B------:R-:W-:Y:S01]  /*69e0*/  ISETP.GE.AND P2, PT, R232, UR59, PT ;  /* 0x0000003be8007c0c */ /* 0x000fe2000bf46270 */
[----:B------:R0:W3:Y:S01]  /*69f0*/  @!P3 LDG.E.U8 R167, desc[UR40][R110.64] ;  /* 0x000000286ea7b981 */ /* 0x0000e2000c1e1100 */
[----:B------:R-:W-:Y:S01]  /*6a00*/  ISETP.GE.AND P3, PT, R231, UR59, PT ;  /* 0x0000003be7007c0c */ /* 0x000fe2000bf66270 */
[----:B------:R-:W-:Y:S01]  /*6a10*/  ULDC UR31, c[0x0][0x238] ;  /* 0x00008e00001f7ab9 */ /* 0x000fe20000000800 */
[----:B------:R-:W-:Y:S01]  /*6a20*/  PRMT R165, RZ, 0x7610, R165 ;  /* 0x00007610ffa57816 */ /* 0x000fe200000000a5 */
[----:B------:R4:W3:Y:S01]  /*6a30*/  @!P1 LDG.E.U8 R166, desc[UR40][R108.64] ;  /* 0x000000286ca69981 */ /* 0x0008e2000c1e1100 */
[----:B------:R-:W-:Y:S01]  /*6a40*/  PRMT R164, RZ, 0x7610, R164 ;  /* 0x00007610ffa47816 */ /* 0x000fe200000000a4 */
[----:B------:R-:W-:Y:S01]  /*6a50*/  ULDC UR29, c[0x0][0x238] ;  /* 0x00008e00001d7ab9 */ /* 0x000fe20000000800 */
[----:B0-----:R-:W-:-:S02]  /*6a60*/  IADD3 R110, P5, R107, R83, RZ ;  /* 0x000000536b6e7210 */ /* 0x001fc40007fbe0ff */
[CC--:B----4-:R-:W-:Y:S02]  /*6a70*/  IADD3 R108, P4, R112.reuse, R83.reuse, RZ ;  /* 0x00000053706c7210 */ /* 0x0d0fe40007f9e0ff */
[-C--:B------:R-:W-:Y:S02]  /*6a80*/  LEA.HI.X.SX32 R111, R107, R104.reuse, 0x1, P5 ;  /* 0x000000686b6f7211 */ /* 0x080fe400028f0eff */
[----:B------:R-:W-:Y:S01]  /*6a90*/  LEA.HI.X.SX32 R109, R112, R104, 0x1, P4 ;  /* 0x00000068706d7211 */ /* 0x000fe200020f0eff */
[C---:B------:R-:W-:Y:S01]  /*6aa0*/  IMAD R112, R230.reuse, UR31, RZ ;  /* 0x0000001fe6707c24 */ /* 0x040fe2000f8e02ff */
[----:B-1----:R-:W-:Y:S01]  /*6ab0*/  LEA.HI R107, R113, 0x4e, RZ, 0x1a ;  /* 0x0000004e716b7811 */ /* 0x002fe200078fd0ff */
[----:B------:R0:W4:Y:S01]  /*6ac0*/  @!P2 LDG.E.U8 R165, desc[UR40][R110.64] ;  /* 0x000000286ea5a981 */ /* 0x000122000c1e1100 */
[----:B------:R-:W-:Y:S01]  /*6ad0*/  ISETP.GE.AND P1, PT, R230, UR59, PT ;  /* 0x0000003be6007c0c */ /* 0x000fe2000bf26270 */
[----:B------:R-:W-:Y:S01]  /*6ae0*/  ULDC UR31, c[0x0][0x238] ;  /* 0x00008e00001f7ab9 */ /* 0x000fe20000000800 */
[C---:B------:R-:W-:Y:S01]  /*6af0*/  ISETP.GE.AND P2, PT, R107.reuse, UR59, PT ;  /* 0x0000003b6b007c0c */ /* 0x040fe2000bf46270 */
[----:B------:R-:W-:Y:S01]  /*6b00*/  IMAD R107, R107, UR29, RZ ;  /* 0x0000001d6b6b7c24 */ /* 0x000fe2000f8e02ff */
[----:B------:R-:W-:Y:S01]  /*6b10*/  PRMT R163, RZ, 0x7610, R163 ;  /* 0x00007610ffa37816 */ /* 0x000fe200000000a3 */
[----:B------:R1:W4:Y:S01]  /*6b20*/  @!P3 LDG.E.U8 R164, desc[UR40][R108.64] ;  /* 0x000000286ca4b981 */ /* 0x000322000c1e1100 */
[----:B0-----:R-:W-:Y:S01]  /*6b30*/  IADD3 R110, P5, R112, R83, RZ ;  /* 0x00000053706e7210 */ /* 0x001fe20007fbe0ff */
[----:B------:R-:W-:Y:S01]  /*6b40*/  ULDC UR29, c[0x0][0x238] ;  /* 0x00008e00001d7ab9 */ /* 0x000fe20000000800 */
[----:B------:R-:W-:-:S02]  /*6b50*/  ISETP.GE.AND P3, PT, R229, UR59, PT ;  /* 0x0000003be5007c0c */ /* 0x000fc4000bf66270 */
[-C--:B------:R-:W-:Y:S01]  /*6b60*/  LEA.HI.X.SX32 R111, R112, R104.reuse, 0x1, P5 ;  /* 0x00000068706f7211 */ /* 0x080fe200028f0eff */
[----:B------:R-:W-:Y:S01]  /*6b70*/  IMAD R112, R229, UR31, RZ ;  /* 0x0000001fe5707c24 */ /* 0x000fe2000f8e02ff */
[CC--:B-1----:R-:W-:Y:S01]  /*6b80*/  IADD3 R108, P4, R107.reuse, R83.reuse, RZ ;  /* 0x000000536b6c7210 */ /* 0x0c2fe20007f9e0ff */
[----:B------:R-:W-:Y:S01]  /*6b90*/  ULDC UR31, c[0x0][0x238] ;  /* 0x00008e00001f7ab9 */ /* 0x000fe20000000800 */
[----:B------:R-:W-:Y:S01]  /*6ba0*/  PRMT R162, RZ, 0x7610, R162 ;  /* 0x00007610ffa27816 */ /* 0x000fe200000000a2 */
[----:B------:R0:W4:Y:S01]  /*6bb0*/  @!P1 LDG.E.U8 R163, desc[UR40][R110.64] ;  /* 0x000000286ea39981 */ /* 0x000122000c1e1100 */
[----:B------:R-:W-:Y:S01]  /*6bc0*/  LEA.HI.X.SX32 R109, R107, R104, 0x1, P4 ;  /* 0x000000686b6d7211 */ /* 0x000fe200020f0eff */
[C---:B------:R-:W-:Y:S01]  /*6bd0*/  IMAD R107, R228.reuse, UR29, RZ ;  /* 0x0000001de46b7c24 */ /* 0x040fe2000f8e02ff */
[----:B------:R-:W-:Y:S01]  /*6be0*/  ISETP.GE.AND P1, PT, R228, UR59, PT ;  /* 0x0000003be4007c0c */ /* 0x000fe2000bf26270 */
[----:B------:R-:W-:Y:S01]  /*6bf0*/  ULDC UR29, c[0x0][0x238] ;  /* 0x00008e00001d7ab9 */ /* 0x000fe20000000800 */
[----:B------:R-:W-:Y:S01]  /*6c00*/  PRMT R161, RZ, 0x7610, R161 ;  /* 0x00007610ffa17816 */ /* 0x000fe200000000a1 */
[----:B------:R1:W4:Y:S01]  /*6c10*/  @!P2 LDG.E.U8 R162, desc[UR40][R108.64] ;  /* 0x000000286ca2a981 */ /* 0x000322000c1e1100 */
[----:B0-----:R-:W-:-:S02]  /*6c20*/  IADD3 R110, P5, R112, R83, RZ ;  /* 0x00000053706e7210 */ /* 0x001fc40007fbe0ff */
[C---:B------:R-:W-:Y:S02]  /*6c30*/  ISETP.GE.AND P2, PT, R227.reuse, UR59, PT ;  /* 0x0000003be3007c0c */ /* 0x040fe4000bf46270 */
[-C--:B------:R-:W-:Y:S01]  /*6c40*/  LEA.HI.X.SX32 R111, R112, R104.reuse, 0x1, P5 ;  /* 0x00000068706f7211 */ /* 0x080fe200028f0eff */
[----:B------:R-:W-:Y:S01]  /*6c50*/  IMAD R112, R227, UR31, RZ ;  /* 0x0000001fe3707c24 */ /* 0x000fe2000f8e02ff */
[C---:B-1----:R-:W-:Y:S01]  /*6c60*/  IADD3 R108, P4, R107.reuse, R83, RZ ;  /* 0x000000536b6c7210 */ /* 0x042fe20007f9e0ff */
[----:B------:R-:W-:Y:S01]  /*6c70*/  ULDC UR31, c[0x0][0x238] ;  /* 0x00008e00001f7ab9 */ /* 0x000fe20000000800 */
[----:B------:R-:W-:Y:S01]  /*6c80*/  PRMT R160, RZ, 0x7610, R160 ;  /* 0x00007610ffa07816 */ /* 0x000fe200000000a0 */
[----:B------:R0:W4:Y:S01]  /*6c90*/  @!P3 LDG.E.U8 R161, desc[UR40][R110.64] ;  /* 0x000000286ea1b981 */ /* 0x000122000c1e1100 */
[----:B------:R-:W-:Y:S01]  /*6ca0*/  LEA.HI.X.SX32 R109, R107, R104, 0x1, P4 ;  /* 0x000000686b6d7211 */ /* 0x000fe200020f0eff */
[C---:B------:R-:W-:Y:S01]  /*6cb0*/  IMAD R107, R226.reuse, UR29, RZ ;  /* 0x0000001de26b7c24 */ /* 0x040fe2000f8e02ff */
[----:B------:R-:W-:-:S02]  /*6cc0*/  ISETP.GE.AND P3, PT, R226, UR59, PT ;  /* 0x0000003be2007c0c */ /* 0x000fc4000bf66270 */
[----:B------:R-:W-:Y:S01]  /*6cd0*/  PRMT R159, RZ, 0x7610, R159 ;  /* 0x00007610ff9f7816 */ /* 0x000fe2000000009f */
[----:B------:R1:W4:Y:S01]  /*6ce0*/  @!P1 LDG.E.U8 R160, desc[UR40][R108.64] ;  /* 0x000000286ca09981 */ /* 0x000322000c1e1100 */
[----:B------:R-:W-:Y:S01]  /*6cf0*/  PRMT R158, RZ, 0x7610, R158 ;  /* 0x00007610ff9e7816 */ /* 0x000fe2000000009e */
[----:B------:R-:W-:Y:S01]  /*6d00*/  IMAD R114, R224, UR31, RZ ;  /* 0x0000001fe0727c24 */ /* 0x000fe2000f8e02ff */
[----:B------:R-:W-:Y:S01]  /*6d10*/  ULDC UR29, c[0x0][0x238] ;  /* 0x00008e00001d7ab9 */ /* 0x000fe20000000800 */
[----:B0-----:R-:W-:Y:S01]  /*6d20*/  IADD3 R110, P5, R112, R83, RZ ;  /* 0x00000053706e7210 */ /* 0x001fe20007fbe0ff */
[----:B------:R-:W-:-:S03]  /*6d30*/  ULDC UR31, c[0x0][0x238] ;  /* 0x00008e00001f7ab9 */ /* 0x000fc60000000800 */
[----:B------:R-:W-:Y:S02]  /*6d40*/  LEA.HI.X.SX32 R111, R112, R104, 0x1, P5 ;  /* 0x00000068706f7211 */ /* 0x000fe400028f0eff */
[----:B-1----:R-:W-:-:S03]  /*6d50*/  IADD3 R108, P4, R107, R83, RZ ;  /* 0x000000536b6c7210 */ /* 0x002fc60007f9e0ff */
[----:B------:R0:W4:Y:S01]  /*6d60*/  @!P2 LDG.E.U8 R159, desc[UR40][R110.64] ;  /* 0x000000286e9fa981 */ /* 0x000122000c1e1100 */
[----:B------:R-:W-:Y:S02]  /*6d70*/  LEA.HI.X.SX32 R109, R107, R104, 0x1, P4 ;  /* 0x000000686b6d7211 */ /* 0x000fe400020f0eff */
[----:B------:R-:W-:Y:S01]  /*6d80*/  ISETP.GE.AND P2, PT, R224, UR59, PT ;  /* 0x0000003be0007c0c */ /* 0x000fe2000bf46270 */
[----:B------:R-:W-:Y:S01]  /*6d90*/  IMAD R107, R223, UR29, RZ ;  /* 0x0000001ddf6b7c24 */ /* 0x000fe2000f8e02ff */
[-C--:B------:R-:W-:Y:S01]  /*6da0*/  IADD3 R112, P4, R115, R83.reuse, RZ ;  /* 0x0000005373707210 */ /* 0x080fe20007f9e0ff */
[----:B------:R1:W4:Y:S01]  /*6db0*/  @!P3 LDG.E.U8 R158, desc[UR40][R108.64] ;  /* 0x000000286c9eb981 */ /* 0x000322000c1e1100 */
[----:B------:R-:W-:Y:S01]  /*6dc0*/  ISETP.GE.AND P1, PT, R225, UR59, PT ;  /* 0x0000003be1007c0c */ /* 0x000fe2000bf26270 */
[----:B------:R-:W-:Y:S01]  /*6dd0*/  ULDC UR29, c[0x0][0x238] ;  /* 0x00008e00001d7ab9 */ /* 0x000fe20000000800 */
[----:B------:R-:W-:Y:S02]  /*6de0*/  ISETP.GE.AND P3, PT, R223, UR59, PT ;  /* 0x0000003bdf007c0c */ /* 0x000fe4000bf66270 */
[----:B0-----:R-:W-:-:S02]  /*6df0*/  IADD3 R110, P5, R114, R83, RZ ;  /* 0x00000053726e7210 */ /* 0x001fc40007fbe0ff */
[----:B------:R-:W-:Y:S02]  /*6e00*/  PRMT R156, RZ, 0x7610, R156 ;  /* 0x00007610ff9c7816 */ /* 0x000fe4000000009c */
[-C--:B------:R-:W-:Y:S02]  /*6e10*/  LEA.HI.X.SX32 R113, R115, R104.reuse, 0x1, P4 ;  /* 0x0000006873717211 */ /* 0x080fe400020f0eff */
[----:B------:R-:W-:Y:S02]  /*6e20*/  LEA.HI.X.SX32 R111, R114, R104, 0x1, P5 ;  /* 0x00000068726f7211 */ /* 0x000fe400028f0eff */
[----:B-1----:R-:W-:Y:S02]  /*6e30*/  IADD3 R108, P4, R107, R83, RZ ;  /* 0x000000536b6c7210 */ /* 0x002fe40007f9e0ff */
[----:B------:R-:W-:Y:S01]  /*6e40*/  PRMT R157, RZ, 0x7610, R157 ;  /* 0x00007610ff9d7816 */ /* 0x000fe2000000009d */
[----:B------:R0:W4:Y:S01]  /*6e50*/  @!P2 LDG.E.U8 R156, desc[UR40][R110.64] ;  /* 0x000000286e9ca981 */ /* 0x000122000c1e1100 */
[----:B------:R-:W-:-:S02]  /*6e60*/  PRMT R155, RZ, 0x7610, R155 ;  /* 0x00007610ff9b7816 */ /* 0x000fc4000000009b */
[----:B------:R-:W-:Y:S01]  /*6e70*/  LEA.HI.X.SX32 R109, R107, R104, 0x1, P4 ;  /* 0x000000686b6d7211 */ /* 0x000fe200020f0eff */
[C---:B------:R-:W-:Y:S01]  /*6e80*/  IMAD R107, R222.reuse, UR29, RZ ;  /* 0x0000001dde6b7c24 */ /* 0x040fe2000f8e02ff */
[----:B------:R-:W-:Y:S01]  /*6e90*/  ISETP.GE.AND P4, PT, R222, UR59, PT ;  /* 0x0000003bde007c0c */ /* 0x000fe2000bf86270 */
[----:B------:R-:W4:Y:S01]  /*6ea0*/  @!P1 LDG.E.U8 R157, desc[UR40][R112.64] ;  /* 0x00000028709d9981 */ /* 0x000f22000c1e1100 */
[----:B------:R-:W-:Y:S01]  /*6eb0*/  PRMT R154, RZ, 0x7610, R154 ;  /* 0x00007610ff9a7816 */ /* 0x000fe2000000009a */
[----:B------:R-:W-:Y:S01]  /*6ec0*/  IMAD R114, R221, UR31, RZ ;  /* 0x0000001fdd727c24 */ /* 0x000fe2000f8e02ff */
[----:B------:R-:W-:Y:S01]  /*6ed0*/  PRMT R153, RZ, 0x7610, R153 ;  /* 0x00007610ff997816 */ /* 0x000fe20000000099 */
[----:B------:R1:W4:Y:S01]  /*6ee0*/  @!P3 LDG.E.U8 R155, desc[UR40][R108.64] ;  /* 0x000000286c9bb981 */ /* 0x000322000c1e1100 */
[----:B0-----:R-:W-:Y:S01]  /*6ef0*/  IADD3 R110, P2, R206, R83, RZ ;  /* 0x00000053ce6e7210 */ /* 0x001fe20007f5e0ff */
[----:B------:R-:W-:-:S03]  /*6f00*/  ULDC UR29, c[0x0][0x238] ;  /* 0x00008e00001d7ab9 */ /* 0x000fc60000000800 */
[-C--:B------:R-:W-:Y:S02]  /*6f10*/  LEA.HI.X.SX32 R111, R206, R104.reuse, 0x1, P2 ;  /* 0x00000068ce6f7211 */ /* 0x080fe400010f0eff */
[----:B------:R-:W-:Y:S02]  /*6f20*/  ISETP.GE.AND P2, PT, R221, UR59, PT ;  /* 0x0000003bdd007c0c */ /* 0x000fe4000bf46270 */
[CC--:B-1----:R-:W-:Y:S01]  /*6f30*/  IADD3 R108, P1, R107.reuse, R83.reuse, RZ ;  /* 0x000000536b6c7210 */ /* 0x0c2fe20007f3e0ff */
[----:B------:R0:W4:Y:S03]  /*6f40*/  @!P0 LDG.E.U8 R154, desc[UR40][R110.64] ;  /* 0x000000286e9a8981 */ /* 0x000126000c1e1100 */
[----:B------:R-:W-:Y:S01]  /*6f50*/  LEA.HI.X.SX32 R109, R107, R104, 0x1, P1 ;  /* 0x000000686b6d7211 */ /* 0x000fe200008f0eff */
[C---:B------:R-:W-:Y:S01]  /*6f60*/  IMAD R107, R220.reuse, UR29, RZ ;  /* 0x0000001ddc6b7c24 */ /* 0x040fe2000f8e02ff */
[----:B------:R-:W-:Y:S01]  /*6f70*/  ISETP.GE.AND P1, PT, R220, UR59, PT ;  /* 0x0000003bdc007c0c */ /* 0x000fe2000bf26270 */
[----:B------:R-:W-:Y:S01]  /*6f80*/  ULDC UR29, c[0x0][0x238] ;  /* 0x00008e00001d7ab9 */ /* 0x000fe20000000800 */
[----:B------:R-:W-:Y:S01]  /*6f90*/  PRMT R151, RZ, 0x7610, R151 ;  /* 0x00007610ff977816 */ /* 0x000fe20000000097 */
[----:B------:R1:W4:Y:S01]  /*6fa0*/  @!P4 LDG.E.U8 R153, desc[UR40][R108.64] ;  /* 0x000000286c99c981 */ /* 0x000322000c1e1100 */
[----:B0-----:R-:W-:-:S04]  /*6fb0*/  IADD3 R110, P0, R114, R83, RZ ;  /* 0x00000053726e7210 */ /* 0x001fc80007f1e0ff */
[----:B------:R-:W-:Y:S02]  /*6fc0*/  LEA.HI.X.SX32 R111, R114, R104, 0x1, P0 ;  /* 0x00000068726f7211 */ /* 0x000fe400000f0eff */
[----:B-1----:R-:W-:-:S03]  /*6fd0*/  IADD3 R108, P0, R107, R83, RZ ;  /* 0x000000536b6c7210 */ /* 0x002fc60007f1e0ff */
[----:B------:R-:W4:Y:S01]  /*6fe0*/  @!P2 LDG.E.U8 R151, desc[UR40][R110.64] ;  /* 0x000000286e97a981 */ /* 0x000f22000c1e1100 */
[----:B------:R-:W-:Y:S02]  /*6ff0*/  PRMT R150, RZ, 0x7610, R150 ;  /* 0x00007610ff967816 */ /* 0x000fe40000000096 */
[----:B------:R-:W-:Y:S01]  /*7000*/  LEA.HI.X.SX32 R109, R107, R104, 0x1, P0 ;  /* 0x000000686b6d7211 */ /* 0x000fe200000f0eff */
[C---:B------:R-:W-:Y:S01]  /*7010*/  IMAD R107, R219.reuse, UR29, RZ ;  /* 0x0000001ddb6b7c24 */ /* 0x040fe2000f8e02ff */
[----:B------:R-:W-:Y:S01]  /*7020*/  ISETP.GE.AND P2, PT, R219, UR59, PT ;  /* 0x0000003bdb007c0c */ /* 0x000fe2000bf46270 */
[----:B------:R-:W-:Y:S02]  /*7030*/  ULDC UR29, c[0x0][0x238] ;  /* 0x00008e00001d7ab9 */ /* 0x000fe40000000800 */
[----:B------:R0:W4:Y:S01]  /*7040*/  @!P1 LDG.E.U8 R150, desc[UR40][R108.64] ;  /* 0x000000286c969981 */ /* 0x000122000c1e1100 */
[----:B------:R-:W-:Y:S02]  /*7050*/  PRMT R149, RZ, 0x7610, R149 ;  /* 0x00007610ff957816 */ /* 0x000fe40000000095 */
[----:B------:R-:W-:-:S02]  /*7060*/  ISETP.GE.AND P1, PT, R218, UR59, PT ;  /* 0x0000003bda007c0c */ /* 0x000fc4000bf26270 */
[----:B0-----:R-:W-:-:S04]  /*7070*/  IADD3 R108, P0, R107, R83, RZ ;  /* 0x000000536b6c7210 */ /* 0x001fc80007f1e0ff */
[----:B------:R-:W-:Y:S01]  /*7080*/  LEA.HI.X.SX32 R109, R107, R104, 0x1, P0 ;  /* 0x000000686b6d7211 */ /* 0x000fe200000f0eff */
[----:B------:R-:W-:Y:S01]  /*7090*/  IMAD R107, R218, UR29, RZ ;  /* 0x0000001dda6b7c24 */ /* 0x000fe2000f8e02ff */
[----:B------:R-:W-:Y:S01]  /*70a0*/  PRMT R148, RZ, 0x7610, R148 ;  /* 0x00007610ff947816 */ /* 0x000fe20000000094 */
[----:B------:R-:W-:Y:S02]  /*70b0*/  ULDC UR29, c[0x0][0x238] ;  /* 0x00008e00001d7ab9 */ /* 0x000fe40000000800 */
[----:B------:R0:W4:Y:S02]  /*70c0*/  @!P2 LDG.E.U8 R149, desc[UR40][R108.64] ;  /* 0x000000286c95a981 */ /* 0x000124000c1e1100 */
[----:B0-----:R-:W-:-:S04]  /*70d0*/  IADD3 R108, P0, R107, R83, RZ ;  /* 0x000000536b6c7210 */ /* 0x001fc80007f1e0ff */
[----:B------:R-:W-:Y:S01]  /*70e0*/  LEA.HI.X.SX32 R109, R107, R104, 0x1, P0 ;  /* 0x000000686b6d7211 */ /* 0x000fe200000f0eff */
[C---:B------:R-:W-:Y:S01]  /*70f0*/  IMAD R107, R217.reuse, UR29, RZ ;  /* 0x0000001dd96b7c24 */ /* 0x040fe2000f8e02ff */
[----:B------:R-:W-:Y:S01]  /*7100*/  PRMT R147, RZ, 0x7610, R147 ;  /* 0x00007610ff937816 */ /* 0x000fe20000000093 */
[----:B------:R-:W-:Y:S02]  /*7110*/  ULDC UR29, c[0x0][0x238] ;  /* 0x00008e00001d7ab9 */ /* 0x000fe40000000800 */
[----:B------:R0:W4:Y:S01]  /*7120*/  @!P1 LDG.E.U8 R148, desc[UR40][R108.64] ;  /* 0x000000286c949981 */ /* 0x000122000c1e1100 */
[----:B------:R-:W-:Y:S02]  /*7130*/  ISETP.GE.AND P1, PT, R217, UR59, PT ;  /* 0x0000003bd9007c0c */ /* 0x000fe4000bf26270 */
[----:B0-----:R-:W-:-:S04]  /*7140*/  IADD3 R108, P0, R107, R83, RZ ;  /* 0x000000536b6c7210 */ /* 0x001fc80007f1e0ff */
[----:B------:R-:W-:Y:S01]  /*7150*/  LEA.HI.X.SX32 R109, R107, R104, 0x1, P0 ;  /* 0x000000686b6d7211 */ /* 0x000fe200000f0eff */
[----:B------:R-:W-:Y:S01]  /*7160*/  IMAD R112, R216, UR29, RZ ;  /* 0x0000001dd8707c24 */ /* 0x000fe2000f8e02ff */
[----:B------:R-:W-:Y:S01]  /*7170*/  LEA.HI R107, R123, 0x6e, RZ, 0x1a ;  /* 0x0000006e7b6b7811 */ /* 0x000fe200078fd0ff */
[----:B------:R-:W-:-:S04]  /*7180*/  ULDC UR29, c[0x0][0x238] ;  /* 0x00008e00001d7ab9 */ /* 0x000fc80000000800 */
[----:B------:R0:W4:Y:S01]  /*7190*/  @!P1 LDG.E.U8 R147, desc[UR40][R108.64] ;  /* 0x000000286c939981 */ /* 0x000122000c1e1100 */
[----:B------:R-:W-:Y:S02]  /*71a0*/  ISETP.GE.AND P1, PT, R216, UR59, PT ;  /* 0x0000003bd8007c0c */ /* 0x000fe4000bf26270 */
[----:B------:R-:W-:Y:S02]  /*71b0*/  PRMT R146, RZ, 0x7610, R146 ;  /* 0x00007610ff927816 */ /* 0x000fe40000000092 */
[C---:B0-----:R-:W-:Y:S02]  /*71c0*/  IADD3 R108, P0, R112.reuse, R83, RZ ;  /* 0x00000053706c7210 */ /* 0x041fe40007f1e0ff */
[----:B------:R-:W-:Y:S02]  /*71d0*/  ISETP.GE.AND P2, PT, R107, UR59, PT ;  /* 0x0000003b6b007c0c */ /* 0x000fe4000bf46270 */
[----:B------:R-:W-:-:S05]  /*71e0*/  LEA.HI.X.SX32 R109, R112, R104, 0x1, P0 ;  /* 0x00000068706d7211 */ /* 0x000fca00000f0eff */
[----:B------:R0:W4:Y:S01]  /*71f0*/  @!P1 LDG.E.U8 R146, desc[UR40][R108.64] ;  /* 0x000000286c929981 */ /* 0x000122000c1e1100 */
[----:B------:R-:W-:Y:S01]  /*7200*/  PRMT R145, RZ, 0x7610, R145 ;  /* 0x00007610ff917816 */ /* 0x000fe20000000091 */
[C---:B------:R-:W-:Y:S01]  /*7210*/  IMAD R110, R215.reuse, UR29, RZ ;  /* 0x0000001dd76e7c24 */ /* 0x040fe2000f8e02ff */
[----:B------:R-:W-:Y:S01]  /*7220*/  ISETP.GE.AND P1, PT, R215, UR59, PT ;  /* 0x0000003bd7007c0c */ /* 0x000fe2000bf26270 */
[----:B------:R-:W-:Y:S01]  /*7230*/  ULDC UR29, c[0x0][0x238] ;  /* 0x00008e00001d7ab9 */ /* 0x000fe20000000800 */
[----:B0-----:R-:W-:-:S04]  /*7240*/  IADD3 R108, P0, R207, R83, RZ ;  /* 0x00000053cf6c7210 */ /* 0x001fc80007f1e0ff */
[----:B------:R-:W-:-:S05]  /*7250*/  LEA.HI.X.SX32 R109, R207, R104, 0x1, P0 ;  /* 0x00000068cf6d7211 */ /* 0x000fca00000f0eff */
[----:B------:R0:W4:Y:S01]  /*7260*/  @!P2 LDG.E.U8 R145, desc[UR40][R108.64] ;  /* 0x000000286c91a981 */ /* 0x000122000c1e1100 */
[----:B------:R-:W-:Y:S02]  /*7270*/  PRMT R144, RZ, 0x7610, R144 ;  /* 0x00007610ff907816 */ /* 0x000fe40000000090 */
        /* <DEDUP_REMOVED lines=10> */
[----:B------:R-:W-:-:S05]  /*7320*/  ULDC UR29, c[0x0][0x238] ;  /* 0x00008e00001d7ab9 */ /* 0x000fca0000000800 */
[----:B------:R0:W4:Y:S01]  /*7330*/  @!P1 LDG.E.U8 R107, desc[UR40][R108.64] ;  /* 0x000000286c6b9981 */ /* 0x000122000c1e1100 */
[----:B------:R-:W-:Y:S02]  /*7340*/  ISETP.GE.AND P1, PT, R213, UR59, PT ;  /* 0x0000003bd5007c0c */ /* 0x000fe4000bf26270 */
[----:B------:R-:W-:-:S04]  /*7350*/  IADD3 R110, P0, R112, R83, RZ ;  /* 0x00000053706e7210 */ /* 0x000fc80007f1e0ff */
[----:B------:R-:W-:Y:S02]  /*7360*/  LEA.HI.X.SX32 R111, R112, R104, 0x1, P0 ;  /* 0x00000068706f7211 */ /* 0x000fe400000f0eff */
[----:B0-----:R-:W-:Y:S01]  /*7370*/  PRMT R108, RZ, 0x7610, R108 ;  /* 0x00007610ff6c7816 */ /* 0x001fe2000000006c */
[----:B------:R-:W-:Y:S01]  /*7380*/  IMAD R112, R212, UR29, RZ ;  /* 0x0000001dd4707c24 */ /* 0x000fe2000f8e02ff */
[----:B------:R-:W-:Y:S01]  /*7390*/  PRMT R109, RZ, 0x7610, R109 ;  /* 0x00007610ff6d7816 */ /* 0x000fe2000000006d */
[----:B------:R-:W-:-:S03]  /*73a0*/  ULDC UR29, c[0x0][0x238] ;  /* 0x00008e00001d7ab9 */ /* 0x000fc60000000800 */
        /* <DEDUP_REMOVED lines=18> */
[----:B------:R-:W-:-:S06]  /*74d0*/  IMAD R116, R209, UR29, RZ ;  /* 0x0000001dd1747c24 */ /* 0x000fcc000f8e02ff */
[----:B------:R0:W4:Y:S01]  /*74e0*/  @!P1 LDG.E.U8 R111, desc[UR40][R112.64] ;  /* 0x00000028706f9981 */ /* 0x000122000c1e1100 */
[----:B------:R-:W-:Y:S02]  /*74f0*/  ISETP.GE.AND P1, PT, R209, UR59, PT ;  /* 0x0000003bd1007c0c */ /* 0x000fe4000bf26270 */
[C---:B------:R-:W-:Y:S02]  /*7500*/  IADD3 R114, P0, R116.reuse, R83, RZ ;  /* 0x0000005374727210 */ /* 0x040fe40007f1e0ff */
[----:B0-----:R-:W-:Y:S02]  /*7510*/  LEA.HI R112, R123, 0x7e, RZ, 0x1a ;  /* 0x0000007e7b707811 */ /* 0x001fe400078fd0ff */
[----:B------:R-:W-:Y:S02]  /*7520*/  LEA.HI.X.SX32 R115, R116, R104, 0x1, P0 ;  /* 0x0000006874737211 */ /* 0x000fe400000f0eff */
[----:B------:R-:W-:Y:S02]  /*7530*/  ISETP.GE.AND P2, PT, R112, UR59, PT ;  /* 0x0000003b70007c0c */ /* 0x000fe4000bf46270 */
[----:B------:R-:W-:-:S02]  /*7540*/  PRMT R112, RZ, 0x7610, R112 ;  /* 0x00007610ff707816 */ /* 0x000fc40000000070 */
[----:B------:R-:W-:-:S04]  /*7550*/  PRMT R113, RZ, 0x7610, R113 ;  /* 0x00007610ff717816 */ /* 0x000fc80000000071 */
[----:B------:R0:W4:Y:S02]  /*7560*/  @!P1 LDG.E.U8 R112, desc[UR40][R114.64] ;  /* 0x0000002872709981 */ /* 0x000124000c1e1100 */
[----:B0-----:R-:W-:-:S04]  /*7570*/  IADD3 R114, P0, R208, R83, RZ ;  /* 0x00000053d0727210 */ /* 0x001fc80007f1e0ff */
[----:B------:R-:W-:-:S05]  /*7580*/  LEA.HI.X.SX32 R115, R208, R104, 0x1, P0 ;  /* 0x00000068d0737211 */ /* 0x000fca00000f0eff */
[----:B------:R0:W4:Y:S01]  /*7590*/  @!P2 LDG.E.U8 R113, desc[UR40][R114.64] ;  /* 0x000000287271a981 */ /* 0x000122000c1e1100 */
[----:B------:R-:W-:Y:S02]  /*75a0*/  ISETP.GE.AND P0, PT, R0, UR59, PT ;  /* 0x0000003b00007c0c */ /* 0x000fe4000bf06270 */
[----:B------:R-:W-:Y:S02]  /*75b0*/  IADD3 R116, P1, R106, R205, RZ ;  /* 0x000000cd6a747210 */ /* 0x000fe40007f3e0ff */
[----:B0-----:R-:W-:Y:S02]  /*75c0*/  SHF.R.S32.HI R114, RZ, 0x1f, R106 ;  /* 0x0000001fff727819 */ /* 0x001fe4000001146a */
[----:B------:R-:W-:-:S03]  /*75d0*/  PRMT R115, RZ, 0x7610, R115 ;  /* 0x00007610ff737816 */ /* 0x000fc60000000073 */
[----:B------:R-:W-:Y:S01]  /*75e0*/  IMAD.X R117, R114, 0x1, R204, P1 ;  /* 0x0000000172757824 */ /* 0x000fe200008e06cc */
[----:B------:R-:W-:Y:S01]  /*75f0*/  BAR.SYNC.DEFER_BLOCKING 0x0 ;  /* 0x0000000000007b1d */ /* 0x000fe20000010000 */
[----:B------:R-:W-:-:S05]  /*7600*/  IADD3 R118, P1, R106, R17, RZ ;  /* 0x000000116a767210 */ /* 0x000fca0007f3e0ff */
[----:B------:R-:W-:Y:S02]  /*7610*/  IMAD.X R119, R114, 0x1, R72, P1 ;  /* 0x0000000172777824 */ /* 0x000fe400008e0648 */
[----:B------:R-:W-:Y:S01]  /*7620*/  IMAD.SHL.U32 R152, R123, 0x10, RZ ;  /* 0x000000107b987824 */ /* 0x000fe200078e00ff */
[----:B------:R0:W4:Y:S02]  /*7630*/  @!P0 LDG.E.U8 R115, desc[UR40][R116.64] ;  /* 0x0000002874738981 */ /* 0x000124000c1e1100 */
[----:B0-----:R-:W-:-:S06]  /*7640*/  PRMT R116, RZ, 0x7610, R116 ;  /* 0x00007610ff747816 */ /* 0x001fcc0000000074 */
[----:B------:R0:W4:Y:S01]  /*7650*/  @!P0 LDG.E.U8 R116, desc[UR40][R118.64] ;  /* 0x0000002876748981 */ /* 0x000122000c1e1100 */
[----:B------:R-:W-:Y:S02]  /*7660*/  PRMT R117, RZ, 0x7610, R117 ;  /* 0x00007610ff757816 */ /* 0x000fe40000000075 */
[----:B0-----:R-:W-:-:S05]  /*7670*/  IADD3 R118, P1, R106, R19, RZ ;  /* 0x000000136a767210 */ /* 0x001fca0007f3e0ff */
[----:B------:R-:W-:Y:S01]  /*7680*/  IMAD.X R119, R114, 0x1, R74, P1 ;  /* 0x0000000172777824 */ /* 0x000fe200008e064a */
[----:B------:R-:W-:Y:S02]  /*7690*/  IADD3 R120, P1, R106, R21, RZ ;  /* 0x000000156a787210 */ /* 0x000fe40007f3e0ff */
[----:B------:R-:W-:Y:S02]  /*76a0*/  LOP3.LUT R152, R152, 0x70, RZ, 0xc0, !PT ;  /* 0x0000007098987812 */ /* 0x000fe400078ec0ff */
[----:B------:R-:W-:Y:S01]  /*76b0*/  LOP3.LUT R123, R123, 0x3f, RZ, 0xc0, !PT ;  /* 0x0000003f7b7b7812 */ /* 0x000fe200078ec0ff */
[----:B------:R0:W4:Y:S01]  /*76c0*/  @!P0 LDG.E.U8 R117, desc[UR40][R118.64] ;  /* 0x0000002876758981 */ /* 0x000122000c1e1100 */
[----:B------:R-:W-:-:S03]  /*76d0*/  IMAD.X R121, R114, 0x1, R76, P1 ;  /* 0x0000000172797824 */ /* 0x000fc600008e064c */
[----:B------:R-:W-:Y:S01]  /*76e0*/  IMAD R152, R123, 0x80, R152 ;  /* 0x000000807b987824 */ /* 0x000fe200078e0298 */
[----:B0-----:R-:W-:-:S04]  /*76f0*/  PRMT R118, RZ, 0x7610, R118 ;  /* 0x00007610ff767816 */ /* 0x001fc80000000076 */
[----:B------:R-:W-:Y:S02]  /*7700*/  LOP3.LUT R152, R152, R2, RZ, 0xfc, !PT ;  /* 0x0000000298987212 */ /* 0x000fe400078efcff */
[----:B------:R0:W4:Y:S01]  /*7710*/  @!P0 LDG.E.U8 R118, desc[UR40][R120.64] ;  /* 0x0000002878768981 */ /* 0x000122000c1e1100 */
[----:B------:R-:W-:-:S03]  /*7720*/  PRMT R119, RZ, 0x7610, R119 ;  /* 0x00007610ff777816 */ /* 0x000fc60000000077 */
[----:B------:R1:W-:Y:S01]  /*7730*/  STS.U8 [R152+UR60], R122 ;  /* 0x0000007a98007988 */ /* 0x0003e2000800003c */
[----:B0-----:R-:W-:-:S05]  /*7740*/  IADD3 R120, P1, R106, R23, RZ ;  /* 0x000000176a787210 */ /* 0x001fca0007f3e0ff */
[----:B------:R-:W-:Y:S01]  /*7750*/  IMAD.X R121, R114, 0x1, R78, P1 ;  /* 0x0000000172797824 */ /* 0x000fe200008e064e */
[----:B-1----:R-:W-:-:S04]  /*7760*/  IADD3 R122, P1, R106, R57, RZ ;  /* 0x000000396a7a7210 */ /* 0x002fc80007f3e0ff */
[----:B------:R0:W4:Y:S01]  /*7770*/  @!P0 LDG.E.U8 R119, desc[UR40][R120.64] ;  /* 0x0000002878778981 */ /* 0x000122000c1e1100 */
[----:B------:R-:W-:Y:S01]  /*7780*/  IMAD.X R123, R114, 0x1, R80, P1 ;  /* 0x00000001727b7824 */ /* 0x000fe200008e0650 */
[----:B0-----:R-:W-:-:S06]  /*7790*/  PRMT R120, RZ, 0x7610, R120 ;  /* 0x00007610ff787816 */ /* 0x001fcc0000000078 */
[----:B------:R0:W4:Y:S01]  /*77a0*/  @!P0 LDG.E.U8 R120, desc[UR40][R122.64] ;  /* 0x000000287a788981 */ /* 0x000122000c1e1100 */
[----:B------:R-:W-:-:S03]  /*77b0*/  PRMT R121, RZ, 0x7610, R121 ;  /* 0x00007610ff797816 */ /* 0x000fc60000000079 */
[----:B------:R1:W-:Y:S01]  /*77c0*/  STS.U8 [R152+UR60+0x4], R124 ;  /* 0x0000047c98007988 */ /* 0x0003e2000800003c */
[----:B0-----:R-:W-:-:S05]  /*77d0*/  IADD3 R122, P1, R106, R59, RZ ;  /* 0x0000003b6a7a7210 */ /* 0x001fca0007f3e0ff */
[----:B------:R-:W-:Y:S01]  /*77e0*/  IMAD.X R123, R114, 0x1, R82, P1 ;  /* 0x00000001727b7824 */ /* 0x000fe200008e0652 */
[----:B-1----:R-:W-:Y:S01]  /*77f0*/  IADD3 R124, P1, R106, R61, RZ ;  /* 0x0000003d6a7c7210 */ /* 0x002fe20007f3e0ff */
[----:B-----5:R0:W-:Y:S04]  /*7800*/  STS.U8 [R152+UR60+0x2], R125 ;  /* 0x0000027d98007988 */ /* 0x0201e8000800003c */
[----:B------:R1:W5:Y:S01]  /*7810*/  @!P0 LDG.E.U8 R121, desc[UR40][R122.64] ;  /* 0x000000287a798981 */ /* 0x000362000c1e1100 */
[----:B0-----:R-:W-:Y:S01]  /*7820*/  IMAD.X R125, R114, 0x1, R84, P1 ;  /* 0x00000001727d7824 */ /* 0x001fe200008e0654 */
[----:B-1----:R-:W-:-:S06]  /*7830*/  PRMT R122, RZ, 0x7610, R122 ;  /* 0x00007610ff7a7816 */ /* 0x002fcc000000007a */
[----:B------:R0:W5:Y:S01]  /*7840*/  @!P0 LDG.E.U8 R122, desc[UR40][R124.64] ;  /* 0x000000287c7a8981 */ /* 0x000162000c1e1100 */
[----:B------:R-:W-:-:S03]  /*7850*/  PRMT R123, RZ, 0x7610, R123 ;  /* 0x00007610ff7b7816 */ /* 0x000fc6000000007b */
[----:B------:R1:W-:Y:S01]  /*7860*/  STS.U8 [R152+UR60+0x8], R126 ;  /* 0x0000087e98007988 */ /* 0x0003e2000800003c */
[----:B0-----:R-:W-:-:S05]  /*7870*/  IADD3 R124, P1, R106, R63, RZ ;  /* 0x0000003f6a7c7210 */ /* 0x001fca0007f3e0ff */
[----:B------:R-:W-:Y:S01]  /*7880*/  IMAD.X R125, R114, 0x1, R86, P1 ;  /* 0x00000001727d7824 */ /* 0x000fe200008e0656 */
[----:B-1----:R-:W-:Y:S01]  /*7890*/  IADD3 R126, P1, R106, R65, RZ ;  /* 0x000000416a7e7210 */ /* 0x002fe20007f3e0ff */
[----:B------:R0:W-:Y:S04]  /*78a0*/  STS.U8 [R152+UR60+0x6], R127 ;  /* 0x0000067f98007988 */ /* 0x0001e8000800003c */
        /* <DEDUP_REMOVED lines=12> */
[----:B-1----:R-:W-:Y:S02]  /*7970*/  PRMT R126, RZ, 0x7610, R126 ;  /* 0x00007610ff7e7816 */ /* 0x002fe4000000007e */
[----:B------:R-:W-:-:S04]  /*7980*/  LOP3.LUT R235, R152, 0x10, RZ, 0x3c, !PT ;  /* 0x0000001098eb7812 */ /* 0x000fc800078e3cff */
[----:B------:R0:W5:Y:S01]  /*7990*/  @!P0 LDG.E.U8 R126, desc[UR40][R128.64] ;  /* 0x00000028807e8981 */ /* 0x000162000c1e1100 */
[----:B------:R-:W-:-:S03]  /*79a0*/  PRMT R127, RZ, 0x7610, R127 ;  /* 0x00007610ff7f7816 */ /* 0x000fc6000000007f */
[----:B------:R-:W-:Y:S01]  /*79b0*/  STS.U8 [R152+UR60+0xe], R131 ;  /* 0x00000e8398007988 */ /* 0x000fe2000800003c */
[----:B0-----:R-:W-:-:S03]  /*79c0*/  IADD3 R128, P1, R106, R71, RZ ;  /* 0x000000476a807210 */ /* 0x001fc60007f3e0ff */
[----:B------:R0:W-:Y:S02]  /*79d0*/  STS.U8 [R235+UR60+0x2], R130 ;  /* 0x00000282eb007988 */ /* 0x0001e4000800003c */
[----:B------:R-:W-:-:S05]  /*79e0*/  IMAD.X R129, R114, 0x1, R92, P1 ;  /* 0x0000000172817824 */ /* 0x000fca00008e065c */
[----:B------:R1:W5:Y:S01]  /*79f0*/  @!P0 LDG.E.U8 R127, desc[UR40][R128.64] ;  /* 0x00000028807f8981 */ /* 0x000362000c1e1100 */
[----:B0-----:R-:W-:-:S05]  /*7a00*/  IADD3 R130, P1, R106, R73, RZ ;  /* 0x000000496a827210 */ /* 0x001fca0007f3e0ff */
[----:B------:R-:W-:Y:S01]  /*7a10*/  IMAD.X R131, R114, 0x1, R93, P1 ;  /* 0x0000000172837824 */ /* 0x000fe200008e065d */
        /* <DEDUP_REMOVED lines=31> */
[----:B------:R0:W-:Y:S04]  /*7c10*/  STS.U8 [R235+UR60], R180 ;  /* 0x000000b4eb007988 */ /* 0x0001e8000800003c */
[----:B------:R1:W5:Y:S01]  /*7c20*/  @!P0 LDG.E.U8 R134, desc[UR40][R136.64] ;  /* 0x0000002888868981 */ /* 0x000362000c1e1100 */
[----:B------:R-:W-:-:S02]  /*7c30*/  PRMT R135, RZ, 0x7610, R135 ;  /* 0x00007610ff877816 */ /* 0x000fc40000000087 */
[----:B0-----:R-:W-:Y:S01]  /*7c40*/  LOP3.LUT R180, R152, 0x20, RZ, 0x3c, !PT ;  /* 0x0000002098b47812 */ /* 0x001fe200078e3cff */
[----:B------:R-:W5:Y:S01]  /*7c50*/  LDL R235, [R1] ;  /* 0x0000000001eb7983 */ /* 0x000f620000100800 */
[----:B-1----:R-:W-:-:S03]  /*7c60*/  IADD3 R136, P1, R106, R87, RZ ;  /* 0x000000576a887210 */ /* 0x002fc60007f3e0ff */
[----:B------:R0:W-:Y:S02]  /*7c70*/  STS.U8 [R180+UR60+0x2], R138 ;  /* 0x0000028ab4007988 */ /* 0x0001e4000800003c */
[----:B------:R-:W-:Y:S02]  /*7c80*/  IMAD.X R137, R114, 0x1, R100, P1 ;  /* 0x0000000172897824 */ /* 0x000fe400008e0664 */
[----:B------:R1:W-:Y:S04]  /*7c90*/  STS.U8 [R180+UR60], R139 ;  /* 0x0000008bb4007988 */ /* 0x0003e8000800003c */
[----:B------:R2:W5:Y:S01]  /*7ca0*/  @!P0 LDG.E.U8 R135, desc[UR40][R136.64] ;  /* 0x0000002888878981 */ /* 0x000562000c1e1100 */
[----:B0-----:R-:W-:-:S05]  /*7cb0*/  IADD3 R138, P1, R106, R89, RZ ;  /* 0x000000596a8a7210 */ /* 0x001fca0007f3e0ff */
[----:B-1----:R-:W-:Y:S01]  /*7cc0*/  IMAD.X R139, R114, 0x1, R101, P1 ;  /* 0x00000001728b7824 */ /* 0x002fe200008e0665 */
[----:B--2---:R-:W-:-:S06]  /*7cd0*/  PRMT R136, RZ, 0x7610, R136 ;  /* 0x00007610ff887816 */ /* 0x004fcc0000000088 */
[----:B------:R0:W2:Y:S01]  /*7ce0*/  @!P0 LDG.E.U8 R136, desc[UR40][R138.64] ;  /* 0x000000288a888981 */ /* 0x0000a2000c1e1100 */
[----:B------:R-:W-:-:S03]  /*7cf0*/  PRMT R137, RZ, 0x7610, R137 ;  /* 0x00007610ff897816 */ /* 0x000fc60000000089 */
[----:B------:R1:W-:Y:S01]  /*7d00*/  STS.U8 [R180+UR60+0x6], R140 ;  /* 0x0000068cb4007988 */ /* 0x0003e2000800003c */
[----:B0-----:R-:W-:-:S05]  /*7d10*/  IADD3 R138, P1, R106, R181, RZ ;  /* 0x000000b56a8a7210 */ /* 0x001fca0007f3e0ff */
[----:B------:R-:W-:Y:S01]  /*7d20*/  IMAD.X R139, R114, 0x1, R102, P1 ;  /* 0x00000001728b7824 */ /* 0x000fe200008e0666 */
[----:B-1----:R-:W-:Y:S01]  /*7d30*/  IADD3 R140, P1, R106, R183, RZ ;  /* 0x000000b76a8c7210 */ /* 0x002fe20007f3e0ff */
[----:B------:R0:W-:Y:S04]  /*7d40*/  STS.U8 [R180+UR60+0x4], R141 ;  /* 0x0000048db4007988 */ /* 0x0001e8000800003c */
[----:B------:R1:W2:Y:S01]  /*7d50*/  @!P0 LDG.E.U8 R137, desc[UR40][R138.64] ;  /* 0x000000288a898981 */ /* 0x0002a2000c1e1100 */
[----:B0-----:R-:W-:Y:S01]  /*7d60*/  IMAD.X R141, R114, 0x1, R182, P1 ;  /* 0x00000001728d7824 */ /* 0x001fe200008e06b6 */
[----:B-1----:R-:W-:-:S06]  /*7d70*/  PRMT R138, RZ, 0x7610, R138 ;  /* 0x00007610ff8a7816 */ /* 0x002fcc000000008a */
        /* <DEDUP_REMOVED lines=11> */
[----:B------:R-:W-:Y:S02]  /*7e30*/  PRMT R141, RZ, 0x7610, R141 ;  /* 0x00007610ff8d7816 */ /* 0x000fe4000000008d */
[----:B0-----:R-:W-:-:S05]  /*7e40*/  IADD3 R142, P1, R106, R189, RZ ;  /* 0x000000bd6a8e7210 */ /* 0x001fca0007f3e0ff */
[----:B------:R-:W-:Y:S01]  /*7e50*/  IMAD.X R143, R114, 0x1, R188, P1 ;  /* 0x00000001728f7824 */ /* 0x000fe200008e06bc */
[----:B------:R0:W-:Y:S04]  /*7e60*/  STS.U8 [R180+UR60+0xe], R178 ;  /* 0x00000eb2b4007988 */ /* 0x0001e8000800003c */
[----:B------:R1:W2:Y:S01]  /*7e70*/  @!P0 LDG.E.U8 R141, desc[UR40][R142.64] ;  /* 0x000000288e8d8981 */ /* 0x0002a2000c1e1100 */
[----:B0-----:R-:W-:Y:S02]  /*7e80*/  PRMT R178, RZ, 0x7610, R178 ;  /* 0x00007610ffb27816 */ /* 0x001fe400000000b2 */
[----:B-1----:R-:W-:Y:S01]  /*7e90*/  IADD3 R142, P1, R106, R191, RZ ;  /* 0x000000bf6a8e7210 */ /* 0x002fe20007f3e0ff */
[----:B------:R0:W-:Y:S04]  /*7ea0*/  STS.U8 [R180+UR60+0xc], R179 ;  /* 0x00000cb3b4007988 */ /* 0x0001e8000800003c */
[----:B------:R-:W-:-:S05]  /*7eb0*/  IMAD.X R143, R114, 0x1, R190, P1 ;  /* 0x00000001728f7824 */ /* 0x000fca00008e06be */
[----:B------:R1:W2:Y:S01]  /*7ec0*/  @!P0 LDG.E.U8 R178, desc[UR40][R142.64] ;  /* 0x000000288eb28981 */ /* 0x0002a2000c1e1100 */
[----:B0-----:R-:W-:-:S05]  /*7ed0*/  LOP3.LUT R179, R152, 0x30, RZ, 0x3c, !PT ;  /* 0x0000003098b37812 */ /* 0x001fca00078e3cff */
[----:B------:R0:W-:Y:S01]  /*7ee0*/  STS.U8 [R179+UR60], R177 ;  /* 0x000000b1b3007988 */ /* 0x0001e2000800003c */
[----:B-1----:R-:W-:-:S05]  /*7ef0*/  IADD3 R142, P1, R106, R193, RZ ;  /* 0x000000c16a8e7210 */ /* 0x002fca0007f3e0ff */
[----:B------:R-:W-:Y:S01]  /*7f00*/  IMAD.X R143, R114, 0x1, R192, P1 ;  /* 0x00000001728f7824 */ /* 0x000fe200008e06c0 */
[----:B0-----:R-:W-:Y:S01]  /*7f10*/  PRMT R177, RZ, 0x7610, R177 ;  /* 0x00007610ffb17816 */ /* 0x001fe200000000b1 */
[----:B------:R0:W-:Y:S05]  /*7f20*/  STS.U8 [R179+UR60+0x2], R176 ;  /* 0x000002b0b3007988 */ /* 0x0001ea000800003c */
[----:B------:R1:W2:Y:S01]  /*7f30*/  @!P0 LDG.E.U8 R177, desc[UR40][R142.64] ;  /* 0x000000288eb18981 */ /* 0x0002a2000c1e1100 */
[----:B0-----:R-:W-:Y:S02]  /*7f40*/  PRMT R176, RZ, 0x7610, R176 ;  /* 0x00007610ffb07816 */ /* 0x001fe400000000b0 */
[----:B-1----:R-:W-:-:S05]  /*7f50*/  IADD3 R142, P1, R106, R195, RZ ;  /* 0x000000c36a8e7210 */ /* 0x002fca0007f3e0ff */
[----:B------:R-:W-:Y:S01]  /*7f60*/  IMAD.X R143, R114, 0x1, R194, P1 ;  /* 0x00000001728f7824 */ /* 0x000fe200008e06c2 */
[----:B------:R0:W-:Y:S04]  /*7f70*/  STS.U8 [R179+UR60+0x4], R175 ;  /* 0x000004afb3007988 */ /* 0x0001e8000800003c */
        /* <DEDUP_REMOVED lines=17> */
[----:B-1----:R-:W-:-:S04]  /*8090*/  IADD3 R142, P1, R106, UR58, RZ ;  /* 0x0000003a6a8e7c10 */ /* 0x002fc8000ff3e0ff */
[----:B------:R-:W-:Y:S01]  /*80a0*/  IADD3.X R143, R114, UR38, RZ, P1, !PT ;  /* 0x00000026728f7c10 */ /* 0x000fe20008ffe4ff */
        /* <DEDUP_REMOVED lines=9> */
[----:B------:R-:W-:Y:S02]  /*8140*/  IADD3.X R143, R114, UR36, RZ, P1, !PT ;  /* 0x00000024728f7c10 */ /* 0x000fe40008ffe4ff */
[----:B------:R-:W-:-:S03]  /*8150*/  LOP3.LUT R179, R152, 0x40, RZ, 0x3c, !PT ;  /* 0x0000004098b37812 */ /* 0x000fc600078e3cff */
[----:B------:R0:W2:Y:S04]  /*8160*/  @!P0 LDG.E.U8 R170, desc[UR40][R142.64] ;  /* 0x000000288eaa8981 */ /* 0x0000a8000c1e1100 */
[----:B------:R1:W-:Y:S01]  /*8170*/  STS.U8 [R179+UR60], R169 ;  /* 0x000000a9b3007988 */ /* 0x0003e2000800003c */
[----:B0-----:R-:W-:Y:S02]  /*8180*/  IADD3 R142, P1, R106, UR55, RZ ;  /* 0x000000376a8e7c10 */ /* 0x001fe4000ff3e0ff */
[----:B-1----:R-:W-:Y:S02]  /*8190*/  PRMT R169, RZ, 0x7610, R169 ;  /* 0x00007610ffa97816 */ /* 0x002fe400000000a9 */
[----:B------:R-:W-:Y:S01]  /*81a0*/  IADD3.X R143, R114, UR35, RZ, P1, !PT ;  /* 0x00000023728f7c10 */ /* 0x000fe20008ffe4ff */
[----:B------:R0:W-:Y:S04]  /*81b0*/  STS.U8 [R179+UR60+0x2], R168 ;  /* 0x000002a8b3007988 */ /* 0x0001e8000800003c */
[----:B------:R1:W2:Y:S01]  /*81c0*/  @!P0 LDG.E.U8 R169, desc[UR40][R142.64] ;  /* 0x000000288ea98981 */ /* 0x0002a2000c1e1100 */
[----:B0-----:R-:W-:-:S02]  /*81d0*/  PRMT R168, RZ, 0x7610, R168 ;  /* 0x00007610ffa87816 */ /* 0x001fc400000000a8 */
[----:B-1----:R-:W-:-:S04]  /*81e0*/  IADD3 R142, P1, R106, UR54, RZ ;  /* 0x000000366a8e7c10 */ /* 0x002fc8000ff3e0ff */
[----:B------:R-:W-:Y:S01]  /*81f0*/  IADD3.X R143, R114, UR34, RZ, P1, !PT ;  /* 0x00000022728f7c10 */ /* 0x000fe20008ffe4ff */
[----:B---3--:R0:W-:Y:S04]  /*8200*/  STS.U8 [R179+UR60+0x4], R167 ;  /* 0x000004a7b3007988 */ /* 0x0081e8000800003c */
[----:B------:R1:W3:Y:S01]  /*8210*/  @!P0 LDG.E.U8 R168, desc[UR40][R142.64] ;  /* 0x000000288ea88981 */ /* 0x0002e2000c1e1100 */
[----:B0-----:R-:W-:Y:S02]  /*8220*/  PRMT R167, RZ, 0x7610, R167 ;  /* 0x00007610ffa77816 */ /* 0x001fe400000000a7 */
[----:B-1----:R-:W-:-:S04]  /*8230*/  IADD3 R142, P1, R106, UR53, RZ ;  /* 0x000000356a8e7c10 */ /* 0x002fc8000ff3e0ff */
[----:B------:R-:W-:Y:S01]  /*8240*/  IADD3.X R143, R114, UR33, RZ, P1, !PT ;  /* 0x00000021728f7c10 */ /* 0x000fe20008ffe4ff */
[----:B------:R0:W-:Y:S04]  /*8250*/  STS.U8 [R179+UR60+0x6], R166 ;  /* 0x000006a6b3007988 */ /* 0x0001e8000800003c */
[----:B------:R1:W3:Y:S01]  /*8260*/  @!P0 LDG.E.U8 R167, desc[UR40][R142.64] ;  /* 0x000000288ea78981 */ /* 0x0002e2000c1e1100 */
[----:B0-----:R-:W-:Y:S02]  /*8270*/  PRMT R166, RZ, 0x7610, R166 ;  /* 0x00007610ffa67816 */ /* 0x001fe400000000a6 */
[----:B-1----:R-:W-:-:S04]  /*8280*/  IADD3 R142, P1, R106, UR52, RZ ;  /* 0x000000346a8e7c10 */ /* 0x002fc8000ff3e0ff */
[----:B------:R-:W-:Y:S01]  /*8290*/  IADD3.X R143, R114, UR32, RZ, P1, !PT ;  /* 0x00000020728f7c10 */ /* 0x000fe20008ffe4ff */
[----:B----4-:R0:W-:Y:S04]  /*82a0*/  STS.U8 [R179+UR60+0x8], R165 ;  /* 0x000008a5b3007988 */ /* 0x0101e8000800003c */
[----:B------:R1:W4:Y:S01]  /*82b0*/  @!P0 LDG.E.U8 R166, desc[UR40][R142.64] ;  /* 0x000000288ea68981 */ /* 0x000322000c1e1100 */
        /* <DEDUP_REMOVED lines=8> */
[----:B------:R0:W-:Y:S04]  /*8340*/  STS.U8 [R179+UR60+0xc], R163 ;  /* 0x00000ca3b3007988 */ /* 0x0001e8000800003c */
        /* <DEDUP_REMOVED lines=8> */
[----:B------:R-:W-:Y:S02]  /*83d0*/  IADD3.X R143, R114, UR12, RZ, P1, !PT ;  /* 0x0000000c728f7c10 */ /* 0x000fe40008ffe4ff */
[----:B------:R-:W-:-:S03]  /*83e0*/  LOP3.LUT R179, R152, 0x50, RZ, 0x3c, !PT ;  /* 0x0000005098b37812 */ /* 0x000fc600078e3cff */
[----:B------:R0:W4:Y:S04]  /*83f0*/  @!P0 LDG.E.U8 R162, desc[UR40][R142.64] ;  /* 0x000000288ea28981 */ /* 0x000128000c1e1100 */
[----:B------:R1:W-:Y:S01]  /*8400*/  STS.U8 [R179+UR60], R161 ;  /* 0x000000a1b3007988 */ /* 0x0003e2000800003c */
[----:B0-----:R-:W-:Y:S02]  /*8410*/  IADD3 R142, P1, R106, UR47, RZ ;  /* 0x0000002f6a8e7c10 */ /* 0x001fe4000ff3e0ff */
[----:B-1----:R-:W-:Y:S02]  /*8420*/  PRMT R161, RZ, 0x7610, R161 ;  /* 0x00007610ffa17816 */ /* 0x002fe400000000a1 */
[----:B------:R-:W-:Y:S01]  /*8430*/  IADD3.X R143, R114, UR11, RZ, P1, !PT ;  /* 0x0000000b728f7c10 */ /* 0x000fe20008ffe4ff */
[----:B------:R0:W-:Y:S04]  /*8440*/  STS.U8 [R179+UR60+0x2], R160 ;  /* 0x000002a0b3007988 */ /* 0x0001e8000800003c */
[----:B------:R1:W3:Y:S01]  /*8450*/  @!P0 LDG.E.U8 R161, desc[UR40][R142.64] ;  /* 0x000000288ea18981 */ /* 0x0002e2000c1e1100 */
[----:B0-----:R-:W-:-:S02]  /*8460*/  PRMT R160, RZ, 0x7610, R160 ;  /* 0x00007610ffa07816 */ /* 0x001fc400000000a0 */
        /* <DEDUP_REMOVED lines=30> */
[----:B-1----:R-:W-:-:S05]  /*8650*/  IADD3 R142, P1, R106, R203, RZ ;  /* 0x000000cb6a8e7210 */ /* 0x002fca0007f3e0ff */
[----:B------:R-:W-:-:S05]  /*8660*/  IMAD.X R143, R114, 0x1, R202, P1 ;  /* 0x00000001728f7824 */ /* 0x000fca00008e06ca */
[----:B------:R0:W4:Y:S01]  /*8670*/  @!P0 LDG.E.U8 R154, desc[UR40][R142.64] ;  /* 0x000000288e9a8981 */ /* 0x000122000c1e1100 */
[----:B------:R-:W-:Y:S02]  /*8680*/  PRMT R179, RZ, 0x7610, R179 ;  /* 0x00007610ffb37816 */ /* 0x000fe400000000b3 */
[----:B0-----:R-:W-:-:S05]  /*8690*/  IADD3 R142, P1, R106, R13, RZ ;  /* 0x0000000d6a8e7210 */ /* 0x001fca0007f3e0ff */
[----:B------:R-:W-:Y:S01]  /*86a0*/  IMAD.X R143, R114, 0x1, R68, P1 ;  /* 0x00000001728f7824 */ /* 0x000fe200008e0644 */
[----:B------:R-:W-:-:S04]  /*86b0*/  LOP3.LUT R180, R152, 0x60, RZ, 0x3c, !PT ;  /* 0x0000006098b47812 */ /* 0x000fc800078e3cff */
[----:B------:R0:W4:Y:S01]  /*86c0*/  @!P0 LDG.E.U8 R179, desc[UR40][R142.64] ;  /* 0x000000288eb38981 */ /* 0x000122000c1e1100 */
[----:B------:R-:W-:Y:S02]  /*86d0*/  PRMT R152, RZ, 0x7610, R152 ;  /* 0x00007610ff987816 */ /* 0x000fe40000000098 */
[----:B0-----:R-:W-:-:S05]  /*86e0*/  IADD3 R142, P1, R106, R15, RZ ;  /* 0x0000000f6a8e7210 */ /* 0x001fca0007f3e0ff */
[----:B------:R-:W-:Y:S01]  /*86f0*/  IMAD.X R143, R114, 0x1, R70, P1 ;  /* 0x00000001728f7824 */ /* 0x000fe200008e0646 */
[----:B------:R0:W-:Y:S04]  /*8700*/  STS.U8 [R180+UR60+0x2], R151 ;  /* 0x00000297b4007988 */ /* 0x0001e8000800003c */
[----:B------:R1:W4:Y:S01]  /*8710*/  @!P0 LDG.E.U8 R152, desc[UR40][R142.64] ;  /* 0x000000288e988981 */ /* 0x000322000c1e1100 */
[----:B0-----:R-:W-:Y:S02]  /*8720*/  PRMT R151, RZ, 0x7610, R151 ;  /* 0x00007610ff977816 */ /* 0x001fe40000000097 */
[----:B-1----:R-:W-:-:S05]  /*8730*/  IADD3 R142, P1, R106, R11, RZ ;  /* 0x0000000b6a8e7210 */ /* 0x002fca0007f3e0ff */
        /* <DEDUP_REMOVED lines=31> */
[----:B------:R0:W-:Y:S04]  /*8930*/  STS.U8 [R180+UR60], R153 ;  /* 0x00000099b4007988 */ /* 0x0001e8000800003c */
        /* <DEDUP_REMOVED lines=8> */
[----:B------:R-:W-:-:S05]  /*89c0*/  IMAD.X R143, R114, 0x1, R18, P1 ;  /* 0x00000001728f7824 */ /* 0x000fca00008e0612 */
[----:B------:R0:W4:Y:S02]  /*89d0*/  @!P0 LDG.E.U8 R144, desc[UR40][R142.64] ;  /* 0x000000288e908981 */ /* 0x000124000c1e1100 */
[----:B0-----:R-:W-:-:S05]  /*89e0*/  IADD3 R142, P1, R106, R105, RZ ;  /* 0x000000696a8e7210 */ /* 0x001fca0007f3e0ff */
[----:B------:R-:W-:Y:S01]  /*89f0*/  IMAD.X R143, R114, 0x1, R16, P1 ;  /* 0x00000001728f7824 */ /* 0x000fe200008e0610 */
[----:B------:R-:W-:-:S06]  /*8a00*/  PRMT R114, RZ, 0x7610, R114 ;  /* 0x00007610ff727816 */ /* 0x000fcc0000000072 */
[----:B------:R-:W4:Y:S04]  /*8a10*/  @!P0 LDG.E.U8 R114, desc[UR40][R142.64] ;  /* 0x000000288e728981 */ /* 0x000f28000c1e1100 */
[----:B------:R0:W-:Y:S04]  /*8a20*/  STS.U8 [R4+UR60+0x2], R107 ;  /* 0x0000026b04007988 */ /* 0x0001e8000800003c */
[----:B------:R1:W-:Y:S01]  /*8a30*/  STS.U8 [R4+UR60+0x4], R108 ;  /* 0x0000046c04007988 */ /* 0x0003e2000800003c */
[----:B0-----:R-:W-:-:S03]  /*8a40*/  LOP3.LUT R107, R0, 0x10, RZ, 0x3c, !PT ;  /* 0x00000010006b7812 */ /* 0x001fc600078e3cff */
[----:B------:R-:W-:Y:S04]  /*8a50*/  STS.U8 [R4+UR60+0x6], R109 ;  /* 0x0000066d04007988 */ /* 0x000fe8000800003c */
[----:B------:R-:W-:Y:S01]  /*8a60*/  STS.U8 [R4+UR60+0x8], R110 ;  /* 0x0000086e04007988 */ /* 0x000fe2000800003c */
[----:B-1----:R-:W-:-:S03]  /*8a70*/  LOP3.LUT R108, R0, 0x20, RZ, 0x3c, !PT ;  /* 0x00000020006c7812 */ /* 0x002fc600078e3cff */
[----:B------:R-:W-:Y:S04]  /*8a80*/  STS.U8 [R4+UR60+0xa], R111 ;  /* 0x00000a6f04007988 */ /* 0x000fe8000800003c */
[----:B------:R-:W-:Y:S04]  /*8a90*/  STS.U8 [R4+UR60+0xc], R112 ;  /* 0x00000c7004007988 */ /* 0x000fe8000800003c */
[----:B------:R-:W-:Y:S04]  /*8aa0*/  STS.U8 [R4+UR60+0xe], R113 ;  /* 0x00000e7104007988 */ /* 0x000fe8000800003c */
[----:B------:R-:W-:Y:S04]  /*8ab0*/  STS.U8 [R0+UR60+0x2000], R115 ;  /* 0x0020007300007988 */ /* 0x000fe8000800003c */
[----:B------:R-:W-:Y:S04]  /*8ac0*/  STS.U8 [R0+UR60+0x3800], R119 ;  /* 0x0038007700007988 */ /* 0x000fe8000800003c */
[----:B-----5:R-:W-:Y:S04]  /*8ad0*/  STS.U8 [R0+UR60+0x3400], R127 ;  /* 0x0034007f00007988 */ /* 0x020fe8000800003c */
[----:B------:R-:W-:Y:S04]  /*8ae0*/  STS.U8 [R0+UR60+0x3000], R135 ;  /* 0x0030008700007988 */ /* 0x000fe8000800003c */
[----:B--2---:R-:W-:Y:S04]  /*8af0*/  STS.U8 [R0+UR60+0x2c00], R177 ;  /* 0x002c00b100007988 */ /* 0x004fe8000800003c */
[----:B------:R-:W-:Y:S04]  /*8b00*/  STS.U8 [R0+UR60+0x2800], R169 ;  /* 0x002800a900007988 */ /* 0x000fe8000800003c */
[----:B---3--:R-:W-:Y:S01]  /*8b10*/  STS.U8 [R0+UR60+0x2400], R161 ;  /* 0x002400a100007988 */ /* 0x008fe2000800003c */
[----:B------:R-:W-:Y:S01]  /*8b20*/  UMOV UR29, 0x40000040 ;  /* 0x40000040001d7882 */ /* 0x000fe20000000000 */
[----:B------:R-:W-:-:S02]  /*8b30*/  UMOV UR31, 0x40000040 ;  /* 0x40000040001f7882 */ /* 0x000fc40000000000 */
[----:B----4-:R-:W-:Y:S04]  /*8b40*/  STS.U8 [R0+UR60+0x3c00], R149 ;  /* 0x003c009500007988 */ /* 0x010fe8000800003c */
[----:B------:R-:W-:Y:S04]  /*8b50*/  STS.U8 [R107+UR60+0x2080], R154 ;  /* 0x0020809a6b007988 */ /* 0x000fe8000800003c */
[----:B------:R-:W-:Y:S04]  /*8b60*/  STS.U8 [R107+UR60+0x2480], R162 ;  /* 0x002480a26b007988 */ /* 0x000fe8000800003c */
[----:B------:R-:W-:Y:S04]  /*8b70*/  STS.U8 [R107+UR60+0x2880], R170 ;  /* 0x002880aa6b007988 */ /* 0x000fe8000800003c */
[----:B------:R-:W-:Y:S04]  /*8b80*/  STS.U8 [R107+UR60+0x2c80], R178 ;  /* 0x002c80b26b007988 */ /* 0x000fe8000800003c */
[----:B------:R-:W-:Y:S04]  /*8b90*/  STS.U8 [R107+UR60+0x3080], R134 ;  /* 0x003080866b007988 */ /* 0x000fe8000800003c */
[----:B------:R-:W-:Y:S04]  /*8ba0*/  STS.U8 [R107+UR60+0x3480], R126 ;  /* 0x0034807e6b007988 */ /* 0x000fe8000800003c */
[----:B------:R-:W-:Y:S04]  /*8bb0*/  STS.U8 [R107+UR60+0x3880], R118 ;  /* 0x003880766b007988 */ /* 0x000fe8000800003c */
[----:B------:R0:W-:Y:S04]  /*8bc0*/  STS.U8 [R107+UR60+0x3c80], R150 ;  /* 0x003c80966b007988 */ /* 0x0001e8000800003c */
[----:B------:R-:W-:Y:S01]  /*8bd0*/  STS.U8 [R108+UR60+0x2100], R155 ;  /* 0x0021009b6c007988 */ /* 0x000fe2000800003c */
[----:B0-----:R-:W-:-:S03]  /*8be0*/  LOP3.LUT R107, R0, 0x30, RZ, 0x3c, !PT ;  /* 0x00000030006b7812 */ /* 0x001fc600078e3cff */
[----:B------:R-:W-:Y:S04]  /*8bf0*/  STS.U8 [R108+UR60+0x2500], R163 ;  /* 0x002500a36c007988 */ /* 0x000fe8000800003c */
[----:B------:R-:W-:Y:S04]  /*8c00*/  STS.U8 [R108+UR60+0x2900], R171 ;  /* 0x002900ab6c007988 */ /* 0x000fe8000800003c */
[----:B------:R-:W-:Y:S04]  /*8c10*/  STS.U8 [R108+UR60+0x2d00], R141 ;  /* 0x002d008d6c007988 */ /* 0x000fe8000800003c */
[----:B------:R-:W-:Y:S04]  /*8c20*/  STS.U8 [R108+UR60+0x3100], R133 ;  /* 0x003100856c007988 */ /* 0x000fe8000800003c */
[----:B------:R-:W-:Y:S04]  /*8c30*/  STS.U8 [R108+UR60+0x3500], R125 ;  /* 0x0035007d6c007988 */ /* 0x000fe8000800003c */
[----:B------:R-:W-:Y:S04]  /*8c40*/  STS.U8 [R108+UR60+0x3900], R117 ;  /* 0x003900756c007988 */ /* 0x000fe8000800003c */
[----:B------:R0:W-:Y:S04]  /*8c50*/  STS.U8 [R108+UR60+0x3d00], R147 ;  /* 0x003d00936c007988 */ /* 0x0001e8000800003c */
[----:B------:R-:W-:Y:S04]  /*8c60*/  STS.U8 [R107+UR60+0x2180], R156 ;  /* 0x0021809c6b007988 */ /* 0x000fe8000800003c */
[----:B------:R-:W-:Y:S01]  /*8c70*/  STS.U8 [R107+UR60+0x2580], R164 ;  /* 0x002580a46b007988 */ /* 0x000fe2000800003c */
[----:B0-----:R-:W-:-:S03]  /*8c80*/  LOP3.LUT R108, R0, 0x40, RZ, 0x3c, !PT ;  /* 0x00000040006c7812 */ /* 0x001fc600078e3cff */
        /* <DEDUP_REMOVED lines=40> */
[----:B------:R0:W-:Y:S01]  /*8f10*/  STS.U8 [R107+UR60+0x3f80], R114 ;  /* 0x003f80726b007988 */ /* 0x0001e2000800003c */
[----:B------:R1:W-:Y:S06]  /*8f20*/  MEMBAR.ALL.CTA ;  /* 0x0000000000007992 */ /* 0x0003ec0000008000 */
[----:B-1----:R-:W1:Y:S02]  /*8f30*/  FENCE.VIEW.ASYNC.S ;  /* 0x00000000000073c6 */ /* 0x002e640000000000 */
[----:B-1----:R-:W-:Y:S06]  /*8f40*/  BAR.SYNC.DEFER_BLOCKING 0x0 ;  /* 0x0000000000007b1d */ /* 0x002fec0000010000 */
[----:B------:R-:W-:-:S06]  /*8f50*/  WARPGROUP.ARRIVE ;  /* 0x00000000000079c5 */ /* 0x000fcc0000000000 */
[----:B------:R-:W-:Y:S04]  /*8f60*/  QGMMA.64x64x32.F32.E5M2.E5M2 R24, gdesc[UR28], R24 ;  /* 0x00e000001c1879f3 */ /* 0x000fe80008703818 */
[----:B------:R-:W-:Y:S04]  /*8f70*/  QGMMA.64x64x32.F32.E5M2.E5M2 R24, gdesc[UR16], R24 ;  /* 0x00e00000101879f3 */ /* 0x000fe80008703818 */
[----:B------:R-:W-:Y:S01]  /*8f80*/  QGMMA.64x64x32.F32.E5M2.E5M2 R24, gdesc[UR20], R24 ;  /* 0x00e00000141879f3 */ /* 0x000fe20008703818 */
[----:B------:R-:W-:Y:S01]  /*8f90*/  R2UR UR31, R235 ;  /* 0x00000000eb1f72ca */ /* 0x000fe200000e0000 */
[----:B------:R-:W-:-:S02]  /*8fa0*/  USHF.R.S32.HI UR29, URZ, 0x1f, UR4 ;  /* 0x0000001f3f1d7899 */ /* 0x000fc40008011404 */
[----:B------:R-:W-:-:S04]  /*8fb0*/  IADD3 R10, P2, R10, UR4, RZ ;  /* 0x000000040a0a7c10 */ /* 0x000fc8000ff5e0ff */
[----:B------:R-:W-:Y:S02]  /*8fc0*/  IADD3.X R56, R56, UR29, RZ, P2, !PT ;  /* 0x0000001d38387c10 */ /* 0x000fe400097fe4ff */
[----:B------:R-:W-:-:S04]  /*8fd0*/  IADD3 R15, P2, R15, UR4, RZ ;  /* 0x000000040f0f7c10 */ /* 0x000fc8000ff5e0ff */
[----:B0-----:R-:W-:Y:S01]  /*8fe0*/  IMAD.U32 R107, RZ, RZ, UR31 ;  /* 0x0000001fff6b7e24 */ /* 0x001fe2000f8e00ff */
[----:B------:R-:W-:Y:S02]  /*8ff0*/  IADD3 R83, P0, R83, UR31, RZ ;  /* 0x0000001f53537c10 */ /* 0x000fe4000ff1e0ff */
[----:B------:R-:W-:Y:S02]  /*9000*/  IADD3 R105, P5, R105, UR4, RZ ;  /* 0x0000000469697c10 */ /* 0x000fe4000ffbe0ff */
[----:B------:R-:W-:Y:S02]  /*9010*/  LEA.HI.X.SX32 R104, R107, R104, 0x1, P0 ;  /* 0x000000686b687211 */ /* 0x000fe400000f0eff */
[----:B------:R-:W-:Y:S02]  /*9020*/  IADD3 R5, P0, R5, UR4, RZ ;  /* 0x0000000405057c10 */ /* 0x000fe4000ff1e0ff */
[----:B------:R-:W-:Y:S02]  /*9030*/  IADD3 R6, P4, R6, UR4, RZ ;  /* 0x0000000406067c10 */ /* 0x000fe4000ff9e0ff */
[----:B------:R-:W-:-:S02]  /*9040*/  IADD3 R8, P3, R8, UR4, RZ ;  /* 0x0000000408087c10 */ /* 0x000fc4000ff7e0ff */
[----:B------:R-:W-:Y:S02]  /*9050*/  IADD3.X R70, R70, UR29, RZ, P2, !PT ;  /* 0x0000001d46467c10 */ /* 0x000fe400097fe4ff */
[----:B------:R-:W-:Y:S01]  /*9060*/  IADD3 R61, P2, R61, UR4, RZ ;  /* 0x000000043d3d7c10 */ /* 0x000fe2000ff5e0ff */
[----:B------:R-:W-:Y:S01]  /*9070*/  QGMMA.64x64x32.F32.E5M2.E5M2 R24, gdesc[UR24], R24, gsb0 ;  /* 0x00e00000181879f3 */ /* 0x000fe20008003818 */
[----:B------:R-:W-:Y:S02]  /*9080*/  IADD3.X R16, R16, UR29, RZ, P5, !PT ;  /* 0x0000001d10107c10 */ /* 0x000fe4000affe4ff */
[----:B------:R-:W-:Y:S02]  /*9090*/  IADD3.X R18, R18, UR29, RZ, P0, !PT ;  /* 0x0000001d12127c10 */ /* 0x000fe400087fe4ff */
[----:B------:R-:W-:Y:S02]  /*90a0*/  IADD3.X R20, R20, UR29, RZ, P4, !PT ;  /* 0x0000001d14147c10 */ /* 0x000fe4000a7fe4ff */
[----:B------:R-:W-:-:S02]  /*90b0*/  IADD3.X R22, R22, UR29, RZ, P3, !PT ;  /* 0x0000001d16167c10 */ /* 0x000fc40009ffe4ff */
[----:B------:R-:W-:Y:S02]  /*90c0*/  IADD3 R12, P1, R12, UR4, RZ ;  /* 0x000000040c0c7c10 */ /* 0x000fe4000ff3e0ff */
[----:B------:R-:W-:Y:S02]  /*90d0*/  IADD3 R14, P6, R14, UR4, RZ ;  /* 0x000000040e0e7c10 */ /* 0x000fe4000ffde0ff */
[----:B------:R-:W-:Y:S02]  /*90e0*/  IADD3 R7, P5, R7, UR4, RZ ;  /* 0x0000000407077c10 */ /* 0x000fe4000ffbe0ff */
[----:B------:R-:W-:Y:S02]  /*90f0*/  IADD3 R9, P0, R9, UR4, RZ ;  /* 0x0000000409097c10 */ /* 0x000fe4000ff1e0ff */
[----:B------:R-:W-:Y:S02]  /*9100*/  IADD3 R11, P4, R11, UR4, RZ ;  /* 0x000000040b0b7c10 */ /* 0x000fe4000ff9e0ff */
[----:B------:R-:W-:-:S02]  /*9110*/  IADD3 R13, P3, R13, UR4, RZ ;  /* 0x000000040d0d7c10 */ /* 0x000fc4000ff7e0ff */
[----:B------:R-:W-:Y:S02]  /*9120*/  IADD3.X R84, R84, UR29, RZ, P2, !PT ;  /* 0x0000001d54547c10 */ /* 0x000fe400097fe4ff */
[----:B------:R-:W-:Y:S02]  /*9130*/  IADD3 R75, P2, R75, UR4, RZ ;  /* 0x000000044b4b7c10 */ /* 0x000fe4000ff5e0ff */
[----:B------:R-:W-:Y:S02]  /*9140*/  IADD3.X R58, R58, UR29, RZ, P1, !PT ;  /* 0x0000001d3a3a7c10 */ /* 0x000fe40008ffe4ff */
[----:B------:R-:W-:Y:S02]  /*9150*/  IADD3.X R60, R60, UR29, RZ, P6, !PT ;  /* 0x0000001d3c3c7c10 */ /* 0x000fe4000b7fe4ff */
[----:B------:R-:W-:Y:S02]  /*9160*/  IADD3.X R62, R62, UR29, RZ, P5, !PT ;  /* 0x0000001d3e3e7c10 */ /* 0x000fe4000affe4ff */
[----:B------:R-:W-:-:S02]  /*9170*/  IADD3.X R64, R64, UR29, RZ, P0, !PT ;  /* 0x0000001d40407c10 */ /* 0x000fc400087fe4ff */
[----:B------:R-:W-:Y:S02]  /*9180*/  IADD3.X R66, R66, UR29, RZ, P4, !PT ;  /* 0x0000001d42427c10 */ /* 0x000fe4000a7fe4ff */
[----:B------:R-:W-:Y:S02]  /*9190*/  IADD3.X R68, R68, UR29, RZ, P3, !PT ;  /* 0x0000001d44447c10 */ /* 0x000fe40009ffe4ff */
[----:B------:R-:W-:Y:S02]  /*91a0*/  IADD3 R17, P1, R17, UR4, RZ ;  /* 0x0000000411117c10 */ /* 0x000fe4000ff3e0ff */
[----:B------:R-:W-:Y:S02]  /*91b0*/  IADD3 R19, P6, R19, UR4, RZ ;  /* 0x0000000413137c10 */ /* 0x000fe4000ffde0ff */
[----:B------:R-:W-:Y:S02]  /*91c0*/  IADD3 R21, P5, R21, UR4, RZ ;  /* 0x0000000415157c10 */ /* 0x000fe4000ffbe0ff */
[----:B------:R-:W-:-:S02]  /*91d0*/  IADD3 R23, P0, R23, UR4, RZ ;  /* 0x0000000417177c10 */ /* 0x000fc4000ff1e0ff */
[----:B------:R-:W-:Y:S02]  /*91e0*/  IADD3 R57, P4, R57, UR4, RZ ;  /* 0x0000000439397c10 */ /* 0x000fe4000ff9e0ff */
[----:B------:R-:W-:Y:S02]  /*91f0*/  IADD3 R59, P3, R59, UR4, RZ ;  /* 0x000000043b3b7c10 */ /* 0x000fe4000ff7e0ff */
[----:B------:R-:W-:Y:S02]  /*9200*/  IADD3.X R94, R94, UR29, RZ, P2, !PT ;  /* 0x0000001d5e5e7c10 */ /* 0x000fe400097fe4ff */
[----:B------:R-:W-:Y:S02]  /*9210*/  IADD3 R89, P2, R89, UR4, RZ ;  /* 0x0000000459597c10 */ /* 0x000fe4000ff5e0ff */
[----:B------:R-:W-:Y:S02]  /*9220*/  IADD3.X R72, R72, UR29, RZ, P1, !PT ;  /* 0x0000001d48487c10 */ /* 0x000fe40008ffe4ff */
[----:B------:R-:W-:-:S02]  /*9230*/  IADD3.X R74, R74, UR29, RZ, P6, !PT ;  /* 0x0000001d4a4a7c10 */ /* 0x000fc4000b7fe4ff */
[----:B------:R-:W-:Y:S02]  /*9240*/  IADD3.X R76, R76, UR29, RZ, P5, !PT ;  /* 0x0000001d4c4c7c10 */ /* 0x000fe4000affe4ff */
[----:B------:R-:W-:Y:S02]  /*9250*/  IADD3.X R78, R78, UR29, RZ, P0, !PT ;  /* 0x0000001d4e4e7c10 */ /* 0x000fe400087fe4ff */
[----:B------:R-:W-:Y:S02]  /*9260*/  IADD3.X R80, R80, UR29, RZ, P4, !PT ;  /* 0x0000001d50507c10 */ /* 0x000fe4000a7fe4ff */
[----:B------:R-:W-:Y:S01]  /*9270*/  IADD3.X R82, R82, UR29, RZ, P3, !PT ;  /* 0x0000001d52527c10 */ /* 0x000fe20009ffe4ff */
[----:B------:R-:W-:Y:S01]  /*9280*/  UIADD3 UR61, UR61, -0x1, URZ ;  /* 0xffffffff3d3d7890 */ /* 0x000fe2000fffe03f */
[----:B------:R-:W-:Y:S02]  /*9290*/  IADD3 R63, P1, R63, UR4, RZ ;  /* 0x000000043f3f7c10 */ /* 0x000fe4000ff3e0ff */
[----:B------:R-:W-:-:S02]  /*92a0*/  IADD3 R65, P6, R65, UR4, RZ ;  /* 0x0000000441417c10 */ /* 0x000fc4000ffde0ff */
[----:B------:R-:W-:Y:S02]  /*92b0*/  IADD3 R67, P5, R67, UR4, RZ ;  /* 0x0000000443437c10 */ /* 0x000fe4000ffbe0ff */
[----:B------:R-:W-:Y:S02]  /*92c0*/  IADD3 R69, P0, R69, UR4, RZ ;  /* 0x0000000445457c10 */ /* 0x000fe4000ff1e0ff */
[----:B------:R-:W-:Y:S02]  /*92d0*/  IADD3 R71, P4, R71, UR4, RZ ;  /* 0x0000000447477c10 */ /* 0x000fe4000ff9e0ff */
[----:B------:R-:W-:Y:S02]  /*92e0*/  IADD3 R73, P3, R73, UR4, RZ ;  /* 0x0000000449497c10 */ /* 0x000fe4000ff7e0ff */
[----:B------:R-:W-:Y:S02]  /*92f0*/  IADD3.X R101, R101, UR29, RZ, P2, !PT ;  /* 0x0000001d65657c10 */ /* 0x000fe400097fe4ff */
[----:B------:R-:W-:Y:S01]  /*9300*/  IADD3 R193, P2, R193, UR4, RZ ;  /* 0x00000004c1c17c10 */ /* 0x000fe2000ff5e0ff */
[----:B------:R-:W-:Y:S01]  /*9310*/  UIADD3 UR58, UP4, UR4, UR58, URZ ;  /* 0x0000003a043a7290 */ /* 0x000fe2000ff9e03f */
[----:B------:R-:W-:Y:S01]  /*9320*/  IADD3.X R86, R86, UR29, RZ, P1, !PT ;  /* 0x0000001d56567c10 */ /* 0x000fe20008ffe4ff */
[----:B------:R-:W-:Y:S01]  /*9330*/  UIADD3 UR57, UP3, UR4, UR57, URZ ;  /* 0x0000003904397290 */ /* 0x000fe2000ff7e03f */
[----:B------:R-:W-:Y:S01]  /*9340*/  IADD3.X R88, R88, UR29, RZ, P6, !PT ;  /* 0x0000001d58587c10 */ /* 0x000fe2000b7fe4ff */
[----:B------:R-:W-:Y:S01]  /*9350*/  UIADD3 UR56, UP2, UR4, UR56, URZ ;  /* 0x0000003804387290 */ /* 0x000fe2000ff5e03f */
[----:B------:R-:W-:Y:S01]  /*9360*/  IADD3.X R90, R90, UR29, RZ, P5, !PT ;  /* 0x0000001d5a5a7c10 */ /* 0x000fe2000affe4ff */
[----:B------:R-:W-:Y:S01]  /*9370*/  UIADD3 UR55, UP1, UR4, UR55, URZ ;  /* 0x0000003704377290 */ /* 0x000fe2000ff3e03f */
        /* <DEDUP_REMOVED lines=10> */
[----:B------:R-:W-:Y:S01]  /*9420*/  ISETP.NE.U32.AND P2, PT, RZ, UR61, PT ;  /* 0x0000003dff007c0c */ /* 0x000fe2000bf45070 */
[----:B------:R-:W-:Y:S02]  /*9430*/  UIADD3.X UR38, UR29, UR38, URZ, UP4, !UPT ;  /* 0x000000261d267290 */ /* 0x000fe4000a7fe43f */
[----:B------:R-:W-:Y:S01]  /*9440*/  IADD3.X R95, R95, UR29, RZ, P1, !PT ;  /* 0x0000001d5f5f7c10 */ /* 0x000fe20008ffe4ff */
[----:B------:R-:W-:-:S02]  /*9450*/  UIADD3.X UR37, UR29, UR37, URZ, UP3, !UPT ;  /* 0x000000251d257290 */ /* 0x000fc40009ffe43f */
[----:B------:R-:W-:Y:S01]  /*9460*/  IADD3.X R96, R96, UR29, RZ, P6, !PT ;  /* 0x0000001d60607c10 */ /* 0x000fe2000b7fe4ff */
[----:B------:R-:W-:Y:S02]  /*9470*/  UIADD3.X UR36, UR29, UR36, URZ, UP2, !UPT ;  /* 0x000000241d247290 */ /* 0x000fe400097fe43f */
[----:B------:R-:W-:Y:S01]  /*9480*/  IADD3.X R97, R97, UR29, RZ, P5, !PT ;  /* 0x0000001d61617c10 */ /* 0x000fe2000affe4ff */
[----:B------:R-:W-:Y:S02]  /*9490*/  UIADD3.X UR35, UR29, UR35, URZ, UP1, !UPT ;  /* 0x000000231d237290 */ /* 0x000fe40008ffe43f */
[----:B------:R-:W-:Y:S01]  /*94a0*/  IADD3.X R98, R98, UR29, RZ, P0, !PT ;  /* 0x0000001d62627c10 */ /* 0x000fe200087fe4ff */
[----:B------:R-:W-:Y:S01]  /*94b0*/  UIADD3 UR54, UP0, UR4, UR54, URZ ;  /* 0x0000003604367290 */ /* 0x000fe2000ff1e03f */
[----:B------:R-:W-:Y:S01]  /*94c0*/  IADD3.X R99, R99, UR29, RZ, P4, !PT ;  /* 0x0000001d63637c10 */ /* 0x000fe2000a7fe4ff */
[----:B------:R-:W-:Y:S01]  /*94d0*/  UIADD3 UR53, UP6, UR4, UR53, URZ ;  /* 0x0000003504357290 */ /* 0x000fe2000ffde03f */
[----:B------:R-:W-:Y:S01]  /*94e0*/  IADD3.X R100, R100, UR29, RZ, P3, !PT ;  /* 0x0000001d64647c10 */ /* 0x000fe20009ffe4ff */
[----:B------:R-:W-:-:S02]  /*94f0*/  UIADD3 UR52, UP5, UR4, UR52, URZ ;  /* 0x0000003404347290 */ /* 0x000fc4000ffbe03f */
[----:B------:R-:W-:Y:S01]  /*9500*/  IADD3 R181, P1, R181, UR4, RZ ;  /* 0x00000004b5b57c10 */ /* 0x000fe2000ff3e0ff */
[----:B------:R-:W-:Y:S02]  /*9510*/  UIADD3 UR51, UP4, UR4, UR51, URZ ;  /* 0x0000003304337290 */ /* 0x000fe4000ff9e03f */
[----:B------:R-:W-:Y:S01]  /*9520*/  IADD3 R183, P6, R183, UR4, RZ ;  /* 0x00000004b7b77c10 */ /* 0x000fe2000ffde0ff */
[----:B------:R-:W-:Y:S02]  /*9530*/  UIADD3 UR50, UP3, UR4, UR50, URZ ;  /* 0x0000003204327290 */ /* 0x000fe4000ff7e03f */
[----:B------:R-:W-:Y:S01]  /*9540*/  IADD3 R185, P5, R185, UR4, RZ ;  /* 0x00000004b9b97c10 */ /* 0x000fe2000ffbe0ff */
[----:B------:R-:W-:Y:S02]  /*9550*/  UIADD3 UR49, UP2, UR4, UR49, URZ ;  /* 0x0000003104317290 */ /* 0x000fe4000ff5e03f */
[----:B------:R-:W-:Y:S01]  /*9560*/  IADD3 R187, P0, R187, UR4, RZ ;  /* 0x00000004bbbb7c10 */ /* 0x000fe2000ff1e0ff */
[----:B------:R-:W-:-:S02]  /*9570*/  UIADD3 UR48, UP1, UR4, UR48, URZ ;  /* 0x0000003004307290 */ /* 0x000fc4000ff3e03f */
[----:B------:R-:W-:Y:S02]  /*9580*/  IADD3 R189, P4, R189, UR4, RZ ;  /* 0x00000004bdbd7c10 */ /* 0x000fe4000ff9e0ff */
[----:B------:R-:W-:Y:S01]  /*9590*/  IADD3 R191, P3, R191, UR4, RZ ;  /* 0x00000004bfbf7c10 */ /* 0x000fe2000ff7e0ff */
[----:B------:R-:W-:Y:S02]  /*95a0*/  UIADD3.X UR34, UR29, UR34, URZ, UP0, !UPT ;  /* 0x000000221d227290 */ /* 0x000fe400087fe43f */
[----:B------:R-:W-:Y:S01]  /*95b0*/  IADD3.X R102, R102, UR29, RZ, P1, !PT ;  /* 0x0000001d66667c10 */ /* 0x000fe20008ffe4ff */
[----:B------:R-:W-:Y:S02]  /*95c0*/  UIADD3.X UR33, UR29, UR33, URZ, UP6, !UPT ;  /* 0x000000211d217290 */ /* 0x000fe4000b7fe43f */
[----:B------:R-:W-:Y:S01]  /*95d0*/  IADD3.X R182, R182, UR29, RZ, P6, !PT ;  /* 0x0000001db6b67c10 */ /* 0x000fe2000b7fe4ff */
        /* <DEDUP_REMOVED lines=8> */
[----:B------:R-:W-:Y:S01]  /*9660*/  UIADD3.X UR12, UR29, UR12, URZ, UP1, !UPT ;  /* 0x0000000c1d0c7290 */ /* 0x000fe20008ffe43f */
[----:B------:R-:W-:Y:S01]  /*9670*/  IADD3 R195, P1, R195, UR4, RZ ;  /* 0x00000004c3c37c10 */ /* 0x000fe2000ff3e0ff */
[----:B------:R-:W-:Y:S02]  /*9680*/  UIADD3 UR47, UP0, UR4, UR47, URZ ;  /* 0x0000002f042f7290 */ /* 0x000fe4000ff1e03f */
[----:B------:R-:W-:Y:S01]  /*9690*/  IADD3 R197, P6, R197, UR4, RZ ;  /* 0x00000004c5c57c10 */ /* 0x000fe2000ffde0ff */
        /* <DEDUP_REMOVED lines=9> */
[----:B------:R-:W-:Y:S01]  /*9730*/  UIADD3 UR39, UP1, UR4, UR39, URZ ;  /* 0x0000002704277290 */ /* 0x000fe2000ff3e03f */
[----:B------:R-:W-:Y:S01]  /*9740*/  IADD3.X R194, R194, UR29, RZ, P1, !PT ;  /* 0x0000001dc2c27c10 */ /* 0x000fe20008ffe4ff */
[----:B------:R-:W-:Y:S01]  /*9750*/  UIADD3 UR59, UR59, -0x80, URZ ;  /* 0xffffff803b3b7890 */ /* 0x000fe2000fffe03f */
        /* <DEDUP_REMOVED lines=9> */
[----:B------:R-:W-:Y:S01]  /*97f0*/  UIADD3.X UR7, UR29, UR7, URZ, UP3, !UPT ;  /* 0x000000071d077290 */ /* 0x000fe20009ffe43f */
[----:B------:R-:W-:Y:S02]  /*9800*/  WARPGROUP.DEPBAR.LE gsb0, 0x0 ;  /* 0x00008000000079c5 */ /* 0x000fe40000010000 */
[----:B------:R-:W-:Y:S02]  /*9810*/  UIADD3.X UR6, UR29, UR6, URZ, UP2, !UPT ;  /* 0x000000061d067290 */ /* 0x000fe400097fe43f */
[----:B------:R-:W-:Y:S01]  /*9820*/  UIADD3.X UR5, UR29, UR5, URZ, UP1, !UPT ;  /* 0x000000051d057290 */ /* 0x000fe20008ffe43f */
[----:B------:R-:W-:Y:S11]  /*9830*/  @P2 BRA `(.L_x_2) ;  /* 0xffffffbc00e02947 */ /* 0x000ff6000383ffff */
.L_x_1:
[----:B------:R-:W2:Y:S01]  /*9840*/  LDL.LU R108, [R1+0x8] ;  /* 0x00000800016c7983 */ /* 0x000ea20000300800 */
[----:B------:R-:W-:Y:S01]  /*9850*/  F2FP.SATFINITE.E5M2.F32.PACK_AB_MERGE_C R24, R25, R24, RZ ;  /* 0x000000181918723e */ /* 0x000fe200048060ff */
[----:B------:R-:W-:Y:S01]  /*9860*/  ULDC.64 UR6, c[0x0][0x228] ;  /* 0x00008a0000067ab9 */ /* 0x000fe20000000a00 */
[----:B------:R-:W-:Y:S01]  /*9870*/  F2FP.SATFINITE.E5M2.F32.PACK_AB_MERGE_C R28, R29, R28, RZ ;  /* 0x0000001c1d1c723e */ /* 0x000fe200048060ff */
[----:B------:R-:W0:Y:S01]  /*9880*/  S2R R107, SR_TID.X ;  /* 0x00000000006b7919 */ /* 0x000e220000002100 */
[----:B------:R-:W-:Y:S01]  /*9890*/  F2FP.SATFINITE.E5M2.F32.PACK_AB_MERGE_C R32, R33, R32, RZ ;  /* 0x000000202120723e */ /* 0x000fe200048060ff */
[----:B------:R-:W-:Y:S01]  /*98a0*/  ULDC UR4, c[0x0][0x244] ;  /* 0x0000910000047ab9 */ /* 0x000fe20000000800 */
[----:B------:R-:W-:Y:S02]  /*98b0*/  F2FP.SATFINITE.E5M2.F32.PACK_AB_MERGE_C R26, R27, R26, RZ ;  /* 0x0000001a1b1a723e */ /* 0x000fe400048060ff */
[----:B------:R-:W-:Y:S02]  /*98c0*/  F2FP.SATFINITE.E5M2.F32.PACK_AB_MERGE_C R30, R31, R30, RZ ;  /* 0x0000001e1f1e723e */ /* 0x000fe400048060ff */
[----:B------:R-:W-:-:S02]  /*98d0*/  F2FP.SATFINITE.E5M2.F32.PACK_AB_MERGE_C R34, R35, R34, RZ ;  /* 0x000000222322723e */ /* 0x000fc400048060ff */
[----:B------:R-:W-:Y:S02]  /*98e0*/  F2FP.SATFINITE.E5M2.F32.PACK_AB_MERGE_C R40, R41, R40, RZ ;  /* 0x000000282928723e */ /* 0x000fe400048060ff */
[----:B------:R-:W-:Y:S02]  /*98f0*/  F2FP.SATFINITE.E5M2.F32.PACK_AB_MERGE_C R44, R45, R44, RZ ;  /* 0x0000002c2d2c723e */ /* 0x000fe400048060ff */
[----:B------:R-:W-:Y:S02]  /*9900*/  F2FP.SATFINITE.E5M2.F32.PACK_AB_MERGE_C R48, R49, R48, RZ ;  /* 0x000000303130723e */ /* 0x000fe400048060ff */
[----:B------:R-:W-:Y:S02]  /*9910*/  F2FP.SATFINITE.E5M2.F32.PACK_AB_MERGE_C R42, R43, R42, RZ ;  /* 0x0000002a2b2a723e */ /* 0x000fe400048060ff */
[----:B------:R-:W-:Y:S02]  /*9920*/  F2FP.SATFINITE.E5M2.F32.PACK_AB_MERGE_C R46, R47, R46, RZ ;  /* 0x0000002e2f2e723e */ /* 0x000fe400048060ff */
[----:B------:R-:W-:-:S02]  /*9930*/  F2FP.SATFINITE.E5M2.F32.PACK_AB_MERGE_C R50, R51, R50, RZ ;  /* 0x000000323332723e */ /* 0x000fc400048060ff */
[----:B------:R-:W-:Y:S02]  /*9940*/  LOP3.LUT R24, R24, 0xffff, RZ, 0xc0, !PT ;  /* 0x0000ffff18187812 */ /* 0x000fe400078ec0ff */
[----:B------:R-:W-:Y:S02]  /*9950*/  LOP3.LUT R17, R28, 0xffff, RZ, 0xc0, !PT ;  /* 0x0000ffff1c117812 */ /* 0x000fe400078ec0ff */
[----:B------:R-:W-:Y:S02]  /*9960*/  LOP3.LUT R25, R32, 0xffff, RZ, 0xc0, !PT ;  /* 0x0000ffff20197812 */ /* 0x000fe400078ec0ff */
[----:B------:R-:W-:Y:S02]  /*9970*/  LOP3.LUT R26, R26, 0xffff, RZ, 0xc0, !PT ;  /* 0x0000ffff1a1a7812 */ /* 0x000fe400078ec0ff */
[----:B------:R-:W-:Y:S02]  /*9980*/  LOP3.LUT R21, R30, 0xffff, RZ, 0xc0, !PT ;  /* 0x0000ffff1e157812 */ /* 0x000fe400078ec0ff */
[----:B------:R-:W-:Y:S01]  /*9990*/  LOP3.LUT R27, R34, 0xffff, RZ, 0xc0, !PT ;  /* 0x0000ffff221b7812 */ /* 0x000fe200078ec0ff */
[----:B0-----:R-:W-:Y:S01]  /*99a0*/  IMAD.SHL.U32 R4, R107, 0x80, RZ ;  /* 0x000000806b047824 */ /* 0x001fe200078e00ff */
[----:B------:R-:W-:-:S02]  /*99b0*/  LOP3.LUT R40, R40, 0xffff, RZ, 0xc0, !PT ;  /* 0x0000ffff28287812 */ /* 0x000fc400078ec0ff */
[----:B------:R-:W-:Y:S02]  /*99c0*/  LOP3.LUT R29, R44, 0xffff, RZ, 0xc0, !PT ;  /* 0x0000ffff2c1d7812 */ /* 0x000fe400078ec0ff */
[----:B------:R-:W-:Y:S01]  /*99d0*/  LOP3.LUT R5, R4, 0x400, RZ, 0xc0, !PT ;  /* 0x0000040004057812 */ /* 0x000fe200078ec0ff */
[----:B------:R-:W-:Y:S01]  /*99e0*/  IMAD.SHL.U32 R4, R107, 0x8, RZ ;  /* 0x000000086b047824 */ /* 0x000fe200078e00ff */
[----:B------:R-:W-:Y:S02]  /*99f0*/  LOP3.LUT R33, R48, 0xffff, RZ, 0xc0, !PT ;  /* 0x0000ffff30217812 */ /* 0x000fe400078ec0ff */
[----:B------:R-:W-:Y:S02]  /*9a00*/  LOP3.LUT R42, R42, 0xffff, RZ, 0xc0, !PT ;  /* 0x0000ffff2a2a7812 */ /* 0x000fe400078ec0ff */
[----:B------:R-:W-:Y:S02]  /*9a10*/  LOP3.LUT R4, R4, 0x380, RZ, 0xc0, !PT ;  /* 0x0000038004047812 */ /* 0x000fe400078ec0ff */
[----:B------:R-:W-:-:S02]  /*9a20*/  LOP3.LUT R31, R46, 0xffff, RZ, 0xc0, !PT ;  /* 0x0000ffff2e1f7812 */ /* 0x000fc400078ec0ff */
[----:B------:R-:W-:Y:S02]  /*9a30*/  LOP3.LUT R35, R50, 0xffff, RZ, 0xc0, !PT ;  /* 0x0000ffff32237812 */ /* 0x000fe400078ec0ff */
[--C-:B------:R-:W-:Y:S02]  /*9a40*/  PRMT R7, R27, 0x3340, R0.reuse ;  /* 0x000033401b077816 */ /* 0x100fe40000000000 */
[--C-:B------:R-:W-:Y:S02]  /*9a50*/  PRMT R9, R33, 0x3340, R0.reuse ;  /* 0x0000334021097816 */ /* 0x100fe40000000000 */
[----:B------:R-:W-:Y:S02]  /*9a60*/  PRMT R6, R26, 0x3340, R21 ;  /* 0x000033401a067816 */ /* 0x000fe40000000015 */
[----:B------:R-:W-:Y:S02]  /*9a70*/  PRMT R8, R40, 0x3340, R29 ;  /* 0x0000334028087816 */ /* 0x000fe4000000001d */
[----:B------:R-:W-:-:S02]  /*9a80*/  PRMT R13, R35, 0x3340, R0 ;  /* 0x00003340230d7816 */ /* 0x000fc40000000000 */
[----:B------:R-:W-:Y:S02]  /*9a90*/  PRMT R12, R42, 0x3340, R31 ;  /* 0x000033402a0c7816 */ /* 0x000fe4000000001f */
[----:B------:R-:W-:Y:S02]  /*9aa0*/  PRMT R15, R6, 0x5410, R7 ;  /* 0x00005410060f7816 */ /* 0x000fe40000000007 */
[----:B------:R-:W-:Y:S02]  /*9ab0*/  PRMT R19, R8, 0x5410, R9 ;  /* 0x0000541008137816 */ /* 0x000fe40000000009 */
[----:B------:R-:W-:Y:S02]  /*9ac0*/  SHF.R.U32.HI R6, RZ, 0x8, R17 ;  /* 0x00000008ff067819 */ /* 0x000fe40000011611 */
[----:B------:R-:W-:Y:S02]  /*9ad0*/  SHF.R.U32.HI R8, RZ, 0x8, R25 ;  /* 0x00000008ff087819 */ /* 0x000fe40000011619 */
[----:B------:R-:W-:-:S02]  /*9ae0*/  SHF.R.U32.HI R7, RZ, 0x8, R21 ;  /* 0x00000008ff077819 */ /* 0x000fc40000011615 */
[----:B------:R-:W-:Y:S02]  /*9af0*/  PRMT R23, R12, 0x5410, R13 ;  /* 0x000054100c177816 */ /* 0x000fe4000000000d */
[----:B------:R-:W-:Y:S02]  /*9b00*/  SHF.R.U32.HI R9, RZ, 0x8, R27 ;  /* 0x00000008ff097819 */ /* 0x000fe4000001161b */
[----:B------:R-:W-:Y:S02]  /*9b10*/  LOP3.LUT R6, R6, 0xffff, RZ, 0xc0, !PT ;  /* 0x0000ffff06067812 */ /* 0x000fe400078ec0ff */
[----:B------:R-:W-:Y:S02]  /*9b20*/  LOP3.LUT R8, R8, 0xffff, RZ, 0xc0, !PT ;  /* 0x0000ffff08087812 */ /* 0x000fe400078ec0ff */
[----:B------:R-:W-:Y:S02]  /*9b30*/  LOP3.LUT R7, R7, 0xffff, RZ, 0xc0, !PT ;  /* 0x0000ffff07077812 */ /* 0x000fe400078ec0ff */
[----:B------:R-:W-:-:S02]  /*9b40*/  LOP3.LUT R9, R9, 0xffff, RZ, 0xc0, !PT ;  /* 0x0000ffff09097812 */ /* 0x000fc400078ec0ff */
[----:B------:R-:W-:Y:S02]  /*9b50*/  PRMT R12, R8, 0x3340, R1 ;  /* 0x00003340080c7816 */ /* 0x000fe40000000001 */
[----:B------:R-:W-:Y:S02]  /*9b60*/  SHF.R.U32.HI R8, RZ, 0x8, R33 ;  /* 0x00000008ff087819 */ /* 0x000fe40000011621 */
[----:B------:R-:W-:Y:S02]  /*9b70*/  F2FP.SATFINITE.E5M2.F32.PACK_AB_MERGE_C R52, R53, R52, RZ ;  /* 0x000000343534723e */ /* 0x000fe400048060ff */
[----:B------:R-:W-:Y:S02]  /*9b80*/  LOP3.LUT R8, R8, 0xffff, RZ, 0xc0, !PT ;  /* 0x0000ffff08087812 */ /* 0x000fe400078ec0ff */
[----:B------:R-:W-:Y:S02]  /*9b90*/  LOP3.LUT R52, R52, 0xffff, RZ, 0xc0, !PT ;  /* 0x0000ffff34347812 */ /* 0x000fe400078ec0ff */
[----:B------:R-:W-:-:S02]  /*9ba0*/  F2FP.SATFINITE.E5M2.F32.PACK_AB_MERGE_C R36, R37, R36, RZ ;  /* 0x000000242524723e */ /* 0x000fc400048060ff */
[----:B------:R-:W-:Y:S02]  /*9bb0*/  F2FP.SATFINITE.E5M2.F32.PACK_AB_MERGE_C R38, R39, R38, RZ ;  /* 0x000000262726723e */ /* 0x000fe400048060ff */
[----:B------:R-:W-:Y:S02]  /*9bc0*/  LOP3.LUT R36, R36, 0xffff, RZ, 0xc0, !PT ;  /* 0x0000ffff24247812 */ /* 0x000fe400078ec0ff */
[----:B------:R-:W-:Y:S02]  /*9bd0*/  LOP3.LUT R38, R38, 0xffff, RZ, 0xc0, !PT ;  /* 0x0000ffff26267812 */ /* 0x000fe400078ec0ff */
[----:B------:R-:W-:Y:S02]  /*9be0*/  F2FP.SATFINITE.E5M2.F32.PACK_AB_MERGE_C R54, R55, R54, RZ ;  /* 0x000000363736723e */ /* 0x000fe400048060ff */
[----:B------:R-:W-:Y:S02]  /*9bf0*/  PRMT R48, R19, 0x4210, R52 ;  /* 0x0000421013307816 */ /* 0x000fe40000000034 */
[----:B------:R-:W-:-:S02]  /*9c00*/  LOP3.LUT R54, R54, 0xffff, RZ, 0xc0, !PT ;  /* 0x0000ffff36367812 */ /* 0x000fc400078ec0ff */
[----:B------:R-:W-:Y:S02]  /*9c10*/  LOP3.LUT R20, R3, 0x32, R2, 0xfe, !PT ;  /* 0x0000003203147812 */ /* 0x000fe400078efe02 */
[----:B------:R-:W-:Y:S02]  /*9c20*/  PRMT R50, R23, 0x4210, R54 ;  /* 0x0000421017327816 */ /* 0x000fe40000000036 */
[C-C-:B------:R-:W-:Y:S02]  /*9c30*/  LOP3.LUT R18, R3.reuse, 0x36, R2.reuse, 0xfe, !PT ;  /* 0x0000003603127812 */ /* 0x140fe400078efe02 */
[----:B------:R-:W-:Y:S02]  /*9c40*/  LOP3.LUT R16, R3, 0x38, R2, 0xfe, !PT ;  /* 0x0000003803107812 */ /* 0x000fe400078efe02 */
[----:B------:R-:W-:Y:S02]  /*9c50*/  LEA.HI R109, R107, 0x2e, RZ, 0x1a ;  /* 0x0000002e6b6d7811 */ /* 0x000fe400078fd0ff */
[----:B--2---:R-:W-:-:S02]  /*9c60*/  IADD3 R5, R5, UR60, R108 ;  /* 0x0000003c05057c10 */ /* 0x004fc4000fffe06c */
[----:B------:R-:W0:Y:S01]  /*9c70*/  S2R R108, SR_TID.X ;  /* 0x00000000006c7919 */ /* 0x000e220000002100 */
[----:B------:R-:W-:Y:S02]  /*9c80*/  LOP3.LUT R33, R3, 0x10, R2, 0xfe, !PT ;  /* 0x0000001003217812 */ /* 0x000fe400078efe02 */
[----:B------:R-:W-:Y:S01]  /*9c90*/  IMAD.IADD R10, R4, 0x1, R5 ;  /* 0x00000001040a7824 */ /* 0x000fe200078e0205 */
[--C-:B------:R-:W-:Y:S02]  /*9ca0*/  PRMT R5, R25, 0x3340, R0.reuse ;  /* 0x0000334019057816 */ /* 0x100fe40000000000 */
[----:B------:R-:W-:Y:S02]  /*9cb0*/  PRMT R4, R24, 0x3340, R17 ;  /* 0x0000334018047816 */ /* 0x000fe40000000011 */
[----:B------:R-:W-:Y:S02]  /*9cc0*/  PRMT R17, R9, 0x3340, R0 ;  /* 0x0000334009117816 */ /* 0x000fe40000000000 */
[----:B------:R-:W-:-:S02]  /*9cd0*/  PRMT R11, R4, 0x5410, R5 ;  /* 0x00005410040b7816 */ /* 0x000fc40000000005 */
[----:B------:R-:W-:Y:S02]  /*9ce0*/  SHF.R.U32.HI R4, RZ, 0x8, R24 ;  /* 0x00000008ff047819 */ /* 0x000fe40000011618 */
[----:B------:R-:W-:Y:S02]  /*9cf0*/  SHF.R.U32.HI R5, RZ, 0x8, R26 ;  /* 0x00000008ff057819 */ /* 0x000fe4000001161a */
[----:B------:R-:W-:Y:S02]  /*9d00*/  LOP3.LUT R13, R4, 0xffff, RZ, 0xc0, !PT ;  /* 0x0000ffff040d7812 */ /* 0x000fe400078ec0ff */
[----:B------:R-:W-:Y:S02]  /*9d10*/  LOP3.LUT R4, R5, 0xffff, RZ, 0xc0, !PT ;  /* 0x0000ffff05047812 */ /* 0x000fe400078ec0ff */
[----:B------:R-:W-:Y:S02]  /*9d20*/  PRMT R13, R13, 0x3340, R6 ;  /* 0x000033400d0d7816 */ /* 0x000fe40000000006 */
[----:B------:R-:W-:-:S02]  /*9d30*/  PRMT R14, R4, 0x3340, R7 ;  /* 0x00003340040e7816 */ /* 0x000fc40000000007 */
[----:B------:R-:W-:Y:S02]  /*9d40*/  SHF.R.U32.HI R4, RZ, 0x8, R40 ;  /* 0x00000008ff047819 */ /* 0x000fe40000011628 */
[----:B------:R-:W-:Y:S02]  /*9d50*/  SHF.R.U32.HI R6, RZ, 0x8, R29 ;  /* 0x00000008ff067819 */ /* 0x000fe4000001161d */
[----:B------:R-:W-:Y:S02]  /*9d60*/  SHF.R.U32.HI R5, RZ, 0x8, R42 ;  /* 0x00000008ff057819 */ /* 0x000fe4000001162a */
[----:B------:R-:W-:Y:S02]  /*9d70*/  SHF.R.U32.HI R9, RZ, 0x8, R35 ;  /* 0x00000008ff097819 */ /* 0x000fe40000011623 */
[----:B------:R-:W-:Y:S02]  /*9d80*/  LOP3.LUT R6, R6, 0xffff, RZ, 0xc0, !PT ;  /* 0x0000ffff06067812 */ /* 0x000fe400078ec0ff */
[----:B------:R-:W-:-:S02]  /*9d90*/  LOP3.LUT R21, R4, 0xffff, RZ, 0xc0, !PT ;  /* 0x0000ffff04157812 */ /* 0x000fc400078ec0ff */
[----:B------:R-:W-:Y:S02]  /*9da0*/  LOP3.LUT R4, R5, 0xffff, RZ, 0xc0, !PT ;  /* 0x0000ffff05047812 */ /* 0x000fe400078ec0ff */
[----:B------:R-:W-:Y:S02]  /*9db0*/  LOP3.LUT R5, R9, 0xffff, RZ, 0xc0, !PT ;  /* 0x0000ffff09057812 */ /* 0x000fe400078ec0ff */
[----:B------:R-:W-:Y:S02]  /*9dc0*/  PRMT R6, R21, 0x3340, R6 ;  /* 0x0000334015067816 */ /* 0x000fe40000000006 */
[----:B------:R-:W-:Y:S02]  /*9dd0*/  PRMT R9, R8, 0x3340, R1 ;  /* 0x0000334008097816 */ /* 0x000fe40000000001 */
[----:B------:R-:W-:Y:S02]  /*9de0*/  SHF.R.U32.HI R7, RZ, 0x8, R31 ;  /* 0x00000008ff077819 */ /* 0x000fe4000001161f */
[----:B------:R-:W-:-:S02]  /*9df0*/  PRMT R9, R6, 0x5410, R9 ;  /* 0x0000541006097816 */ /* 0x000fc40000000009 */
[----:B------:R-:W-:Y:S02]  /*9e00*/  LOP3.LUT R7, R7, 0xffff, RZ, 0xc0, !PT ;  /* 0x0000ffff07077812 */ /* 0x000fe400078ec0ff */
[----:B------:R-:W-:Y:S02]  /*9e10*/  PRMT R49, R9, 0x5210, R52 ;  /* 0x0000521009317816 */ /* 0x000fe40000000034 */
[----:B------:R-:W2:Y:S01]  /*9e20*/  LDL.LU R9, [R1+0x4] ;  /* 0x0000040001097983 */ /* 0x000ea20000300800 */
[----:B------:R-:W-:Y:S02]  /*9e30*/  PRMT R8, R4, 0x3340, R7 ;  /* 0x0000334004087816 */ /* 0x000fe40000000007 */
[----:B------:R-:W-:Y:S02]  /*9e40*/  PRMT R21, R5, 0x3340, R0 ;  /* 0x0000334005157816 */ /* 0x000fe40000000000 */
[----:B------:R-:W-:Y:S02]  /*9e50*/  PRMT R5, R13, 0x5410, R12 ;  /* 0x000054100d057816 */ /* 0x000fe4000000000c */
[----:B------:R-:W-:-:S02]  /*9e60*/  PRMT R7, R14, 0x5410, R17 ;  /* 0x000054100e077816 */ /* 0x000fc40000000011 */
[--C-:B------:R-:W-:Y:S02]  /*9e70*/  PRMT R4, R11, 0x4210, R36.reuse ;  /* 0x000042100b047816 */ /* 0x100fe40000000024 */
[----:B------:R-:W-:Y:S02]  /*9e80*/  PRMT R5, R5, 0x5210, R36 ;  /* 0x0000521005057816 */ /* 0x000fe40000000024 */
[--C-:B------:R-:W-:Y:S02]  /*9e90*/  PRMT R6, R15, 0x4210, R38.reuse ;  /* 0x000042100f067816 */ /* 0x100fe40000000026 */
[----:B------:R-:W-:Y:S01]  /*9ea0*/  PRMT R7, R7, 0x5210, R38 ;  /* 0x0000521007077816 */ /* 0x000fe20000000026 */
[----:B------:R-:W-:Y:S01]  /*9eb0*/  BAR.SYNC.DEFER_BLOCKING 0x0 ;  /* 0x0000000000007b1d */ /* 0x000fe20000010000 */
[----:B------:R-:W-:Y:S02]  /*9ec0*/  LEA R38, R0, UR60, 0x4 ;  /* 0x0000003c00267c11 */ /* 0x000fe4000f8e20ff */
[----:B------:R-:W-:-:S02]  /*9ed0*/  PRMT R21, R8, 0x5410, R21 ;  /* 0x0000541008157816 */ /* 0x000fc40000000015 */
[----:B------:R-:W-:Y:S02]  /*9ee0*/  LOP3.LUT R32, R3, 0x14, R2, 0xfe, !PT ;  /* 0x0000001403207812 */ /* 0x000fe400078efe02 */
[----:B------:R-:W-:Y:S02]  /*9ef0*/  PRMT R51, R21, 0x5210, R54 ;  /* 0x0000521015337816 */ /* 0x000fe40000000036 */
[C-C-:B------:R-:W-:Y:S02]  /*9f00*/  LOP3.LUT R28, R3.reuse, 0x22, R2.reuse, 0xfe, !PT ;  /* 0x00000022031c7812 */ /* 0x140fe400078efe02 */
[C-C-:B------:R-:W-:Y:S02]  /*9f10*/  LOP3.LUT R27, R3.reuse, 0x24, R2.reuse, 0xfe, !PT ;  /* 0x00000024031b7812 */ /* 0x140fe400078efe02 */
[C-C-:B------:R-:W-:Y:S02]  /*9f20*/  LOP3.LUT R23, R3.reuse, 0x2c, R2.reuse, 0xfe, !PT ;  /* 0x0000002c03177812 */ /* 0x140fe400078efe02 */
[----:B------:R-:W-:-:S02]  /*9f30*/  LOP3.LUT R19, R3, 0x34, R2, 0xfe, !PT ;  /* 0x0000003403137812 */ /* 0x000fc400078efe02 */
[C-C-:B------:R-:W-:Y:S02]  /*9f40*/  LOP3.LUT R46, R3.reuse, 0x3a, R2.reuse, 0xfe, !PT ;  /* 0x0000003a032e7812 */ /* 0x140fe400078efe02 */
[----:B0-----:R-:W-:Y:S02]  /*9f50*/  LEA.HI R108, R108, 0x3e, RZ, 0x1a ;  /* 0x0000003e6c6c7811 */ /* 0x001fe400078fd0ff */
[C---:B------:R-:W-:Y:S01]  /*9f60*/  LOP3.LUT R22, R3.reuse, R109, RZ, 0xfc, !PT ;  /* 0x0000006d03167212 */ /* 0x040fe200078efcff */
[----:B------:R0:W-:Y:S01]  /*9f70*/  STSM.16.M88.4 [R10], R4 ;  /* 0x000000040a007844 */ /* 0x0001e20000000200 */
[C---:B------:R-:W-:Y:S02]  /*9f80*/  LOP3.LUT R8, R3.reuse, R2, RZ, 0xfc, !PT ;  /* 0x0000000203087212 */ /* 0x040fe400078efcff */
[C-C-:B------:R-:W-:Y:S01]  /*9f90*/  LOP3.LUT R36, R3.reuse, 0xa, R2.reuse, 0xfe, !PT ;  /* 0x0000000a03247812 */ /* 0x140fe200078efe02 */
[----:B------:R-:W-:Y:S01]  /*9fa0*/  BAR.SYNC.DEFER_BLOCKING 0x0 ;  /* 0x0000000000007b1d */ /* 0x000fe20000010000 */
[----:B------:R-:W-:-:S02]  /*9fb0*/  LOP3.LUT R35, R3, 0xc, R2, 0xfe, !PT ;  /* 0x0000000c03237812 */ /* 0x000fc400078efe02 */
[C-C-:B------:R-:W-:Y:S02]  /*9fc0*/  LOP3.LUT R12, R3.reuse, 0x12, R2.reuse, 0xfe, !PT ;  /* 0x00000012030c7812 */ /* 0x140fe400078efe02 */
[C-C-:B------:R-:W-:Y:S02]  /*9fd0*/  LOP3.LUT R13, R3.reuse, 0x16, R2.reuse, 0xfe, !PT ;  /* 0x00000016030d7812 */ /* 0x140fe400078efe02 */
[C-C-:B------:R-:W-:Y:S02]  /*9fe0*/  LOP3.LUT R15, R3.reuse, 0x18, R2.reuse, 0xfe, !PT ;  /* 0x00000018030f7812 */ /* 0x140fe400078efe02 */
[C-C-:B------:R-:W-:Y:S02]  /*9ff0*/  LOP3.LUT R14, R3.reuse, 0x1a, R2.reuse, 0xfe, !PT ;  /* 0x0000001a030e7812 */ /* 0x140fe400078efe02 */
[C-C-:B------:R-:W-:Y:S02]  /*a000*/  LOP3.LUT R31, R3.reuse, 0x1c, R2.reuse, 0xfe, !PT ;  /* 0x0000001c031f7812 */ /* 0x140fe400078efe02 */
[----:B------:R-:W-:-:S02]  /*a010*/  LOP3.LUT R29, R3, 0x20, R2, 0xfe, !PT ;  /* 0x00000020031d7812 */ /* 0x000fc400078efe02 */
[C-C-:B------:R-:W-:Y:S02]  /*a020*/  LOP3.LUT R26, R3.reuse, 0x26, R2.reuse, 0xfe, !PT ;  /* 0x00000026031a7812 */ /* 0x140fe400078efe02 */
[C-C-:B------:R-:W-:Y:S02]  /*a030*/  LOP3.LUT R25, R3.reuse, 0x28, R2.reuse, 0xfe, !PT ;  /* 0x0000002803197812 */ /* 0x140fe400078efe02 */
[C-C-:B------:R-:W-:Y:S02]  /*a040*/  LOP3.LUT R24, R3.reuse, 0x2a, R2.reuse, 0xfe, !PT ;  /* 0x0000002a03187812 */ /* 0x140fe400078efe02 */
[C-C-:B------:R-:W-:Y:S02]  /*a050*/  LOP3.LUT R21, R3.reuse, 0x30, R2.reuse, 0xfe, !PT ;  /* 0x0000003003157812 */ /* 0x140fe400078efe02 */
[C---:B------:R-:W-:Y:S01]  /*a060*/  LOP3.LUT R0, R3.reuse, 0x3c, R2, 0xfe, !PT ;  /* 0x0000003c03007812 */ /* 0x040fe200078efe02 */
[----:B------:R-:W1:Y:S01]  /*a070*/  LDS.128 R40, [R38] ;  /* 0x0000000026287984 */ /* 0x000e620000000c00 */
[----:B------:R-:W-:-:S02]  /*a080*/  LOP3.LUT R17, R3, R108, RZ, 0xfc, !PT ;  /* 0x0000006c03117212 */ /* 0x000fc400078efcff */
[C-C-:B0-----:R-:W-:Y:S01]  /*a090*/  LOP3.LUT R6, R3.reuse, 0x2, R2.reuse, 0xfe, !PT ;  /* 0x0000000203067812 */ /* 0x141fe200078efe02 */
[----:B------:R-:W-:Y:S01]  /*a0a0*/  BAR.SYNC.DEFER_BLOCKING 0x0 ;  /* 0x0000000000007b1d */ /* 0x000fe20000010000 */
[C-C-:B------:R-:W-:Y:S02]  /*a0b0*/  LOP3.LUT R5, R3.reuse, 0x4, R2.reuse, 0xfe, !PT ;  /* 0x0000000403057812 */ /* 0x140fe400078efe02 */
[C-C-:B------:R-:W-:Y:S02]  /*a0c0*/  LOP3.LUT R4, R3.reuse, 0x6, R2.reuse, 0xfe, !PT ;  /* 0x0000000603047812 */ /* 0x140fe400078efe02 */
[----:B------:R-:W-:Y:S02]  /*a0d0*/  LOP3.LUT R7, R3, 0x8, R2, 0xfe, !PT ;  /* 0x0000000803077812 */ /* 0x000fe400078efe02 */
[C---:B------:R-:W-:Y:S02]  /*a0e0*/  LEA.HI R108, R107.reuse, 0x1e, RZ, 0x1a ;  /* 0x0000001e6b6c7811 */ /* 0x040fe400078fd0ff */
[----:B------:R-:W-:-:S02]  /*a0f0*/  LEA.HI R107, R107, 0xe, RZ, 0x1a ;  /* 0x0000000e6b6b7811 */ /* 0x000fc400078fd0ff */
[C---:B------:R-:W-:Y:S02]  /*a100*/  LOP3.LUT R30, R3.reuse, R108, RZ, 0xfc, !PT ;  /* 0x0000006c031e7212 */ /* 0x040fe400078efcff */
[----:B------:R-:W-:Y:S01]  /*a110*/  LOP3.LUT R34, R3, R107, RZ, 0xfc, !PT ;  /* 0x0000006b03227212 */ /* 0x000fe200078efcff */
[----:B------:R0:W-:Y:S01]  /*a120*/  STSM.16.M88.4 [R10], R48 ;  /* 0x000000300a007844 */ /* 0x0001e20000000200 */
[C---:B-1----:R-:W-:Y:S02]  /*a130*/  PRMT R47, R40.reuse, 0x7773, RZ ;  /* 0x00007773282f7816 */ /* 0x042fe400000000ff */
[C---:B------:R-:W-:Y:S02]  /*a140*/  PRMT R55, R40.reuse, 0x7772, RZ ;  /* 0x0000777228377816 */ /* 0x040fe400000000ff */
[C---:B------:R-:W-:Y:S02]  /*a150*/  PRMT R63, R40.reuse, 0x7771, RZ ;  /* 0x00007771283f7816 */ /* 0x040fe400000000ff */
[----:B------:R-:W-:-:S02]  /*a160*/  PRMT R69, R40, 0x7770, RZ ;  /* 0x0000777028457816 */ /* 0x000fc400000000ff */
[----:B------:R-:W-:Y:S02]  /*a170*/  PRMT R67, R41, 0x7770, RZ ;  /* 0x0000777029437816 */ /* 0x000fe400000000ff */
[----:B------:R-:W-:Y:S02]  /*a180*/  PRMT R65, R42, 0x7770, RZ ;  /* 0x000077702a417816 */ /* 0x000fe400000000ff */
[C---:B------:R-:W-:Y:S02]  /*a190*/  PRMT R39, R43.reuse, 0x7773, RZ ;  /* 0x000077732b277816 */ /* 0x040fe400000000ff */
[C---:B0-----:R-:W-:Y:S02]  /*a1a0*/  PRMT R49, R43.reuse, 0x7772, RZ ;  /* 0x000077722b317816 */ /* 0x041fe400000000ff */
[C---:B------:R-:W-:Y:S02]  /*a1b0*/  PRMT R57, R43.reuse, 0x7771, RZ ;  /* 0x000077712b397816 */ /* 0x040fe400000000ff */
[----:B------:R-:W-:-:S02]  /*a1c0*/  PRMT R43, R43, 0x7770, RZ ;  /* 0x000077702b2b7816 */ /* 0x000fc400000000ff */
[C---:B------:R-:W-:Y:S02]  /*a1d0*/  PRMT R61, R41.reuse, 0x7771, RZ ;  /* 0x00007771293d7816 */ /* 0x040fe400000000ff */
[C---:B------:R-:W-:Y:S02]  /*a1e0*/  PRMT R59, R42.reuse, 0x7771, RZ ;  /* 0x000077712a3b7816 */ /* 0x040fe400000000ff */
[C---:B------:R-:W-:Y:S02]  /*a1f0*/  PRMT R53, R41.reuse, 0x7772, RZ ;  /* 0x0000777229357816 */ /* 0x040fe400000000ff */
[C---:B------:R-:W-:Y:S02]  /*a200*/  PRMT R51, R42.reuse, 0x7772, RZ ;  /* 0x000077722a337816 */ /* 0x040fe400000000ff */
[----:B------:R-:W-:Y:S02]  /*a210*/  PRMT R45, R41, 0x7773, RZ ;  /* 0x00007773292d7816 */ /* 0x000fe400000000ff */
[----:B------:R-:W-:Y:S01]  /*a220*/  PRMT R41, R42, 0x7773, RZ ;  /* 0x000077732a297816 */ /* 0x000fe200000000ff */
[----:B------:R-:W-:Y:S01]  /*a230*/  BAR.SYNC.DEFER_BLOCKING 0x0 ;  /* 0x0000000000007b1d */ /* 0x000fe20000010000 */
[C---:B--2---:R-:W-:Y:S01]  /*a240*/  ISETP.GE.AND P0, PT, R9.reuse, UR6, PT ;  /* 0x0000000609007c0c */ /* 0x044fe2000bf06270 */
[----:B------:R-:W-:-:S04]  /*a250*/  IMAD R2, R9, UR4, RZ ;  /* 0x0000000409027c24 */ /* 0x000fc8000f8e02ff */
[----:B------:R-:W-:Y:S01]  /*a260*/  ULDC UR6, c[0x0][0x248] ;  /* 0x0000920000067ab9 */ /* 0x000fe20000000800 */
[----:B------:R-:W-:Y:S01]  /*a270*/  ULDC.64 UR4, c[0x0][0x220] ;  /* 0x0000880000047ab9 */ /* 0x000fe20000000a00 */
[C---:B------:R-:W-:Y:S01]  /*a280*/  ISETP.LT.AND P4, PT, R8.reuse, UR7, !P0 ;  /* 0x0000000708007c0c */ /* 0x040fe2000c781270 */
[----:B------:R-:W-:Y:S01]  /*a290*/  IMAD R8, R8, UR6, RZ ;  /* 0x0000000608087c24 */ /* 0x000fe2000f8e02ff */
[----:B------:R-:W-:-:S04]  /*a2a0*/  IADD3 R44, P1, R2, UR4, RZ ;  /* 0x00000004022c7c10 */ /* 0x000fc8000ff3e0ff */
[----:B------:R-:W-:Y:S02]  /*a2b0*/  LEA.HI.X.SX32 R40, R2, UR5, 0x1, P1 ;  /* 0x0000000502287c11 */ /* 0x000fe400088f0eff */
[----:B------:R-:W-:Y:S01]  /*a2c0*/  IADD3 R2, P2, R8, R44, RZ ;  /* 0x0000002c08027210 */ /* 0x000fe20007f5e0ff */
[C---:B------:R-:W-:Y:S01]  /*a2d0*/  IMAD R9, R6.reuse, UR6, RZ ;  /* 0x0000000606097c24 */ /* 0x040fe2000f8e02ff */
[----:B------:R-:W-:Y:S01]  /*a2e0*/  ISETP.LT.AND P3, PT, R6, UR7, !P0 ;  /* 0x0000000706007c0c */ /* 0x000fe2000c761270 */
[C---:B------:R-:W-:Y:S01]  /*a2f0*/  IMAD R10, R5.reuse, UR6, RZ ;  /* 0x00000006050a7c24 */ /* 0x040fe2000f8e02ff */
[----:B------:R-:W-:Y:S01]  /*a300*/  LEA.HI.X.SX32 R3, R8, R40, 0x1, P2 ;  /* 0x0000002808037211 */ /* 0x000fe200010f0eff */
[C---:B------:R-:W-:Y:S01]  /*a310*/  IMAD R11, R4.reuse, UR6, RZ ;  /* 0x00000006040b7c24 */ /* 0x040fe2000f8e02ff */
[----:B------:R-:W-:Y:S02]  /*a320*/  ISETP.LT.AND P1, PT, R5, UR7, !P0 ;  /* 0x0000000705007c0c */ /* 0x000fe4000c721270 */
[----:B------:R-:W-:Y:S01]  /*a330*/  ISETP.LT.AND P2, PT, R4, UR7, !P0 ;  /* 0x0000000704007c0c */ /* 0x000fe2000c741270 */
[----:B------:R0:W-:Y:S01]  /*a340*/  @P4 STG.E.U8 desc[UR40][R2.64], R69 ;  /* 0x0000004502004986 */ /* 0x0001e2000c101128 */
[----:B------:R-:W-:-:S02]  /*a350*/  IADD3 R4, P6, R9, R44, RZ ;  /* 0x0000002c09047210 */ /* 0x000fc40007fde0ff */
[CC--:B------:R-:W-:Y:S02]  /*a360*/  IADD3 R6, P4, R10.reuse, R44.reuse, RZ ;  /* 0x0000002c0a067210 */ /* 0x0c0fe40007f9e0ff */
[----:B------:R-:W-:Y:S01]  /*a370*/  IADD3 R8, P5, R11, R44, RZ ;  /* 0x0000002c0b087210 */ /* 0x000fe20007fbe0ff */
[----:B------:R-:W-:Y:S01]  /*a380*/  IMAD R37, R7, UR6, RZ ;  /* 0x0000000607257c24 */ /* 0x000fe2000f8e02ff */
[-C--:B------:R-:W-:Y:S02]  /*a390*/  LEA.HI.X.SX32 R5, R9, R40.reuse, 0x1, P6 ;  /* 0x0000002809057211 */ /* 0x080fe400030f0eff */
[----:B------:R-:W-:Y:S02]  /*a3a0*/  ISETP.LT.AND P6, PT, R7, UR7, !P0 ;  /* 0x0000000707007c0c */ /* 0x000fe4000c7c1270 */
[-C--:B------:R-:W-:Y:S02]  /*a3b0*/  LEA.HI.X.SX32 R7, R10, R40.reuse, 0x1, P4 ;  /* 0x000000280a077211 */ /* 0x080fe400020f0eff */
[----:B------:R-:W-:-:S02]  /*a3c0*/  LEA.HI.X.SX32 R9, R11, R40, 0x1, P5 ;  /* 0x000000280b097211 */ /* 0x000fc400028f0eff */
[C---:B------:R-:W-:Y:S01]  /*a3d0*/  ISETP.LT.AND P4, PT, R36.reuse, UR7, !P0 ;  /* 0x0000000724007c0c */ /* 0x040fe2000c781270 */
[----:B------:R-:W-:Y:S01]  /*a3e0*/  IMAD R36, R36, UR6, RZ ;  /* 0x0000000624247c24 */ /* 0x000fe2000f8e02ff */
[----:B------:R1:W-:Y:S01]  /*a3f0*/  @P3 STG.E.U8 desc[UR40][R4.64], R67 ;  /* 0x0000004304003986 */ /* 0x0003e2000c101128 */
[----:B------:R-:W-:-:S03]  /*a400*/  IADD3 R10, P3, R37, R44, RZ ;  /* 0x0000002c250a7210 */ /* 0x000fc60007f7e0ff */
[----:B------:R-:W-:Y:S01]  /*a410*/  @P1 STG.E.U8 desc[UR40][R6.64], R65 ;  /* 0x0000004106001986 */ /* 0x000fe2000c101128 */
[----:B------:R-:W-:-:S03]  /*a420*/  LEA.HI.X.SX32 R11, R37, R40, 0x1, P3 ;  /* 0x00000028250b7211 */ /* 0x000fc600018f0eff */
[----:B------:R2:W-:Y:S01]  /*a430*/  @P2 STG.E.U8 desc[UR40][R8.64], R43 ;  /* 0x0000002b08002986 */ /* 0x0005e2000c101128 */
[----:B0-----:R-:W-:Y:S02]  /*a440*/  IADD3 R2, P2, R36, R44, RZ ;  /* 0x0000002c24027210 */ /* 0x001fe40007f5e0ff */
[C---:B------:R-:W-:Y:S01]  /*a450*/  ISETP.LT.AND P3, PT, R35.reuse, UR7, !P0 ;  /* 0x0000000723007c0c */ /* 0x040fe2000c761270 */
[----:B------:R-:W-:Y:S01]  /*a460*/  IMAD R35, R35, UR6, RZ ;  /* 0x0000000623237c24 */ /* 0x000fe2000f8e02ff */
[C---:B------:R-:W-:Y:S01]  /*a470*/  ISETP.LT.AND P1, PT, R34.reuse, UR7, !P0 ;  /* 0x0000000722007c0c */ /* 0x040fe2000c721270 */
[----:B------:R-:W-:Y:S01]  /*a480*/  IMAD R34, R34, UR6, RZ ;  /* 0x0000000622227c24 */ /* 0x000fe2000f8e02ff */
[----:B------:R-:W-:Y:S02]  /*a490*/  LEA.HI.X.SX32 R3, R36, R40, 0x1, P2 ;  /* 0x0000002824037211 */ /* 0x000fe400010f0eff */
[C---:B------:R-:W-:Y:S01]  /*a4a0*/  ISETP.LT.AND P2, PT, R33.reuse, UR7, !P0 ;  /* 0x0000000721007c0c */ /* 0x040fe2000c741270 */
[----:B------:R-:W-:Y:S01]  /*a4b0*/  IMAD R33, R33, UR6, RZ ;  /* 0x0000000621217c24 */ /* 0x000fe2000f8e02ff */
[-C--:B-1----:R-:W-:Y:S01]  /*a4c0*/  IADD3 R4, P5, R35, R44.reuse, RZ ;  /* 0x0000002c23047210 */ /* 0x082fe20007fbe0ff */
[----:B------:R0:W-:Y:S01]  /*a4d0*/  @P6 STG.E.U8 desc[UR40][R10.64], R63 ;  /* 0x0000003f0a006986 */ /* 0x0001e2000c101128 */
[----:B--2---:R-:W-:-:S03]  /*a4e0*/  IADD3 R8, P6, R34, R44, RZ ;  /* 0x0000002c22087210 */ /* 0x004fc60007fde0ff */
[----:B------:R-:W-:Y:S01]  /*a4f0*/  @P4 STG.E.U8 desc[UR40][R2.64], R61 ;  /* 0x0000003d02004986 */ /* 0x000fe2000c101128 */
[-C--:B------:R-:W-:Y:S01]  /*a500*/  LEA.HI.X.SX32 R5, R35, R40.reuse, 0x1, P5 ;  /* 0x0000002823057211 */ /* 0x080fe200028f0eff */
[----:B------:R-:W-:Y:S01]  /*a510*/  IMAD R6, R12, UR6, RZ ;  /* 0x000000060c067c24 */ /* 0x000fe2000f8e02ff */
[----:B------:R-:W-:Y:S02]  /*a520*/  LEA.HI.X.SX32 R9, R34, R40, 0x1, P6 ;  /* 0x0000002822097211 */ /* 0x000fe400030f0eff */
[C---:B0-----:R-:W-:Y:S01]  /*a530*/  IADD3 R10, P4, R33.reuse, R44, RZ ;  /* 0x0000002c210a7210 */ /* 0x041fe20007f9e0ff */
[----:B------:R-:W-:Y:S01]  /*a540*/  @P3 STG.E.U8 desc[UR40][R4.64], R59 ;  /* 0x0000003b04003986 */ /* 0x000fe2000c101128 */
[----:B------:R-:W-:Y:S02]  /*a550*/  ISETP.LT.AND P5, PT, R12, UR7, !P0 ;  /* 0x000000070c007c0c */ /* 0x000fe4000c7a1270 */
[----:B------:R-:W-:Y:S01]  /*a560*/  LEA.HI.X.SX32 R11, R33, R40, 0x1, P4 ;  /* 0x00000028210b7211 */ /* 0x000fe200020f0eff */
[----:B------:R0:W-:Y:S01]  /*a570*/  @P1 STG.E.U8 desc[UR40][R8.64], R57 ;  /* 0x0000003908001986 */ /* 0x0001e2000c101128 */
[----:B------:R-:W-:Y:S01]  /*a580*/  IADD3 R12, P3, R6, R44, RZ ;  /* 0x0000002c060c7210 */ /* 0x000fe20007f7e0ff */
[----:B------:R-:W-:-:S02]  /*a590*/  IMAD R33, R13, UR6, RZ ;  /* 0x000000060d217c24 */ /* 0x000fc4000f8e02ff */
[----:B------:R1:W-:Y:S01]  /*a5a0*/  @P2 STG.E.U8 desc[UR40][R10.64], R55 ;  /* 0x000000370a002986 */ /* 0x0003e2000c101128 */
[----:B------:R-:W-:Y:S02]  /*a5b0*/  ISETP.LT.AND P2, PT, R13, UR7, !P0 ;  /* 0x000000070d007c0c */ /* 0x000fe4000c741270 */
[----:B------:R-:W-:Y:S02]  /*a5c0*/  LEA.HI.X.SX32 R13, R6, R40, 0x1, P3 ;  /* 0x00000028060d7211 */ /* 0x000fe400018f0eff */
[----:B------:R-:W2:Y:S01]  /*a5d0*/  LDS.128 R4, [R38] ;  /* 0x0000000026047984 */ /* 0x000ea20000000c00 */
[C---:B------:R-:W-:Y:S01]  /*a5e0*/  ISETP.LT.AND P1, PT, R32.reuse, UR7, !P0 ;  /* 0x0000000720007c0c */ /* 0x040fe2000c721270 */
[----:B------:R-:W-:Y:S01]  /*a5f0*/  IMAD R32, R32, UR6, RZ ;  /* 0x0000000620207c24 */ /* 0x000fe2000f8e02ff */
[C---:B------:R-:W-:Y:S01]  /*a600*/  ISETP.LT.AND P3, PT, R15.reuse, UR7, !P0 ;  /* 0x000000070f007c0c */ /* 0x040fe2000c761270 */
[----:B------:R-:W-:Y:S01]  /*a610*/  IMAD R15, R15, UR6, RZ ;  /* 0x000000060f0f7c24 */ /* 0x000fe2000f8e02ff */
[----:B------:R3:W-:Y:S01]  /*a620*/  @P5 STG.E.U8 desc[UR40][R12.64], R53 ;  /* 0x000000350c005986 */ /* 0x0007e2000c101128 */
[----:B0-----:R-:W-:-:S02]  /*a630*/  IADD3 R8, P6, R33, R44, RZ ;  /* 0x0000002c21087210 */ /* 0x001fc40007fde0ff */
[CC--:B------:R-:W-:Y:S02]  /*a640*/  IADD3 R2, P4, R32.reuse, R44.reuse, RZ ;  /* 0x0000002c20027210 */ /* 0x0c0fe40007f9e0ff */
[----:B-1----:R-:W-:Y:S02]  /*a650*/  IADD3 R10, P5, R15, R44, RZ ;  /* 0x0000002c0f0a7210 */ /* 0x002fe40007fbe0ff */
[-C--:B------:R-:W-:Y:S01]  /*a660*/  LEA.HI.X.SX32 R3, R32, R40.reuse, 0x1, P4 ;  /* 0x0000002820037211 */ /* 0x080fe200020f0eff */
[C---:B------:R-:W-:Y:S01]  /*a670*/  IMAD R32, R14.reuse, UR6, RZ ;  /* 0x000000060e207c24 */ /* 0x040fe2000f8e02ff */
[-C--:B------:R-:W-:Y:S02]  /*a680*/  LEA.HI.X.SX32 R9, R33, R40.reuse, 0x1, P6 ;  /* 0x0000002821097211 */ /* 0x080fe400030f0eff */
[----:B------:R-:W-:Y:S02]  /*a690*/  LEA.HI.X.SX32 R11, R15, R40, 0x1, P5 ;  /* 0x000000280f0b7211 */ /* 0x000fe400028f0eff */
[----:B------:R-:W-:Y:S01]  /*a6a0*/  ISETP.LT.AND P4, PT, R14, UR7, !P0 ;  /* 0x000000070e007c0c */ /* 0x000fe2000c781270 */
[----:B------:R0:W-:Y:S01]  /*a6b0*/  @P1 STG.E.U8 desc[UR40][R2.64], R51 ;  /* 0x0000003302001986 */ /* 0x0001e2000c101128 */
[----:B------:R-:W-:-:S03]  /*a6c0*/  IADD3 R14, P1, R32, R44, RZ ;  /* 0x0000002c200e7210 */ /* 0x000fc60007f3e0ff */
[----:B------:R1:W-:Y:S01]  /*a6d0*/  @P2 STG.E.U8 desc[UR40][R8.64], R49 ;  /* 0x0000003108002986 */ /* 0x0003e2000c101128 */
[----:B------:R-:W-:-:S03]  /*a6e0*/  ISETP.LT.AND P2, PT, R30, UR7, !P0 ;  /* 0x000000071e007c0c */ /* 0x000fc6000c741270 */
[----:B------:R4:W-:Y:S01]  /*a6f0*/  @P3 STG.E.U8 desc[UR40][R10.64], R47 ;  /* 0x0000002f0a003986 */ /* 0x0009e2000c101128 */
[C---:B------:R-:W-:Y:S01]  /*a700*/  ISETP.LT.AND P3, PT, R31.reuse, UR7, !P0 ;  /* 0x000000071f007c0c */ /* 0x040fe2000c761270 */
[----:B------:R-:W-:Y:S01]  /*a710*/  IMAD R31, R31, UR6, RZ ;  /* 0x000000061f1f7c24 */ /* 0x000fe2000f8e02ff */
[----:B------:R-:W-:Y:S01]  /*a720*/  LEA.HI.X.SX32 R15, R32, R40, 0x1, P1 ;  /* 0x00000028200f7211 */ /* 0x000fe200008f0eff */
[----:B------:R-:W-:-:S03]  /*a730*/  IMAD R30, R30, UR6, RZ ;  /* 0x000000061e1e7c24 */ /* 0x000fc6000f8e02ff */
[-C--:B---3--:R-:W-:Y:S01]  /*a740*/  IADD3 R12, P1, R31, R44.reuse, RZ ;  /* 0x0000002c1f0c7210 */ /* 0x088fe20007f3e0ff */
[----:B------:R3:W-:Y:S01]  /*a750*/  @P4 STG.E.U8 desc[UR40][R14.64], R45 ;  /* 0x0000002d0e004986 */ /* 0x0007e2000c101128 */
[----:B0-----:R-:W-:Y:S02]  /*a760*/  IADD3 R2, P5, R30, R44, RZ ;  /* 0x0000002c1e027210 */ /* 0x001fe40007fbe0ff */
[C---:B------:R-:W-:Y:S01]  /*a770*/  ISETP.LT.AND P4, PT, R29.reuse, UR7, !P0 ;  /* 0x000000071d007c0c */ /* 0x040fe2000c781270 */
[----:B------:R-:W-:Y:S01]  /*a780*/  IMAD R29, R29, UR6, RZ ;  /* 0x000000061d1d7c24 */ /* 0x000fe2000f8e02ff */
[-C--:B------:R-:W-:Y:S02]  /*a790*/  LEA.HI.X.SX32 R13, R31, R40.reuse, 0x1, P1 ;  /* 0x000000281f0d7211 */ /* 0x080fe400008f0eff */
[C---:B------:R-:W-:Y:S01]  /*a7a0*/  ISETP.LT.AND P1, PT, R28.reuse, UR7, !P0 ;  /* 0x000000071c007c0c */ /* 0x040fe2000c721270 */
[----:B------:R-:W-:Y:S01]  /*a7b0*/  IMAD R28, R28, UR6, RZ ;  /* 0x000000061c1c7c24 */ /* 0x000fe2000f8e02ff */
[----:B------:R-:W-:Y:S01]  /*a7c0*/  LEA.HI.X.SX32 R3, R30, R40, 0x1, P5 ;  /* 0x000000281e037211 */ /* 0x000fe200028f0eff */
[----:B------:R0:W-:Y:S01]  /*a7d0*/  @P3 STG.E.U8 desc[UR40][R12.64], R41 ;  /* 0x000000290c003986 */ /* 0x0001e2000c101128 */
[----:B-1----:R-:W-:-:S02]  /*a7e0*/  IADD3 R8, P6, R29, R44, RZ ;  /* 0x0000002c1d087210 */ /* 0x002fc40007fde0ff */
[----:B----4-:R-:W-:Y:S01]  /*a7f0*/  IADD3 R10, P3, R28, R44, RZ ;  /* 0x0000002c1c0a7210 */ /* 0x010fe20007f7e0ff */
[----:B------:R-:W-:Y:S01]  /*a800*/  @P2 STG.E.U8 desc[UR40][R2.64], R39 ;  /* 0x0000002702002986 */ /* 0x000fe2000c101128 */
[C---:B------:R-:W-:Y:S01]  /*a810*/  ISETP.LT.AND P2, PT, R27.reuse, UR7, !P0 ;  /* 0x000000071b007c0c */ /* 0x040fe2000c741270 */
[----:B------:R-:W-:Y:S01]  /*a820*/  IMAD R27, R27, UR6, RZ ;  /* 0x000000061b1b7c24 */ /* 0x000fe2000f8e02ff */
[-C--:B------:R-:W-:Y:S02]  /*a830*/  LEA.HI.X.SX32 R9, R29, R40.reuse, 0x1, P6 ;  /* 0x000000281d097211 */ /* 0x080fe400030f0eff */
[----:B--2---:R-:W-:Y:S02]  /*a840*/  PRMT R29, R4, 0x7770, RZ ;  /* 0x00007770041d7816 */ /* 0x004fe400000000ff */
[----:B------:R-:W-:Y:S02]  /*a850*/  LEA.HI.X.SX32 R11, R28, R40, 0x1, P3 ;  /* 0x000000281c0b7211 */ /* 0x000fe400018f0eff */
[----:B---3--:R-:W-:-:S02]  /*a860*/  PRMT R15, R5, 0x7770, RZ ;  /* 0x00007770050f7816 */ /* 0x008fc400000000ff */
[C---:B0-----:R-:W-:Y:S01]  /*a870*/  IADD3 R12, P6, R27.reuse, R44, RZ ;  /* 0x0000002c1b0c7210 */ /* 0x041fe20007fde0ff */
[----:B------:R0:W-:Y:S01]  /*a880*/  @P4 STG.E.U8 desc[UR40][R8.64], R29 ;  /* 0x0000001d08004986 */ /* 0x0001e2000c101128 */
[----:B------:R-:W-:Y:S02]  /*a890*/  ISETP.LT.AND P4, PT, R26, UR7, !P0 ;  /* 0x000000071a007c0c */ /* 0x000fe4000c781270 */
[----:B------:R-:W-:Y:S01]  /*a8a0*/  LEA.HI.X.SX32 R13, R27, R40, 0x1, P6 ;  /* 0x000000281b0d7211 */ /* 0x000fe200030f0eff */
[----:B------:R1:W-:Y:S01]  /*a8b0*/  @P1 STG.E.U8 desc[UR40][R10.64], R15 ;  /* 0x0000000f0a001986 */ /* 0x0003e2000c101128 */
[C---:B------:R-:W-:Y:S01]  /*a8c0*/  ISETP.LT.AND P1, PT, R24.reuse, UR7, !P0 ;  /* 0x0000000718007c0c */ /* 0x040fe2000c721270 */
[----:B------:R-:W-:Y:S01]  /*a8d0*/  IMAD R24, R24, UR6, RZ ;  /* 0x0000000618187c24 */ /* 0x000fe2000f8e02ff */
[C---:B------:R-:W-:Y:S01]  /*a8e0*/  ISETP.LT.AND P3, PT, R25.reuse, UR7, !P0 ;  /* 0x0000000719007c0c */ /* 0x040fe2000c761270 */
[----:B------:R-:W-:Y:S01]  /*a8f0*/  IMAD R26, R26, UR6, RZ ;  /* 0x000000061a1a7c24 */ /* 0x000fe2000f8e02ff */
[----:B0-----:R-:W-:Y:S01]  /*a900*/  PRMT R29, R6, 0x7770, RZ ;  /* 0x00007770061d7816 */ /* 0x001fe200000000ff */
[----:B------:R-:W-:-:S03]  /*a910*/  IMAD R25, R25, UR6, RZ ;  /* 0x0000000619197c24 */ /* 0x000fc6000f8e02ff */
[-C--:B------:R-:W-:Y:S01]  /*a920*/  IADD3 R2, P5, R26, R44.reuse, RZ ;  /* 0x0000002c1a027210 */ /* 0x080fe20007fbe0ff */
[----:B------:R0:W-:Y:S01]  /*a930*/  @P2 STG.E.U8 desc[UR40][R12.64], R29 ;  /* 0x0000001d0c002986 */ /* 0x0001e2000c101128 */
[CC--:B-1----:R-:W-:Y:S02]  /*a940*/  IADD3 R10, P2, R24.reuse, R44.reuse, RZ ;  /* 0x0000002c180a7210 */ /* 0x0c2fe40007f5e0ff */
[----:B------:R-:W-:Y:S02]  /*a950*/  IADD3 R8, P6, R25, R44, RZ ;  /* 0x0000002c19087210 */ /* 0x000fe40007fde0ff */
[-C--:B------:R-:W-:Y:S02]  /*a960*/  LEA.HI.X.SX32 R11, R24, R40.reuse, 0x1, P2 ;  /* 0x00000028180b7211 */ /* 0x080fe400010f0eff */
[----:B------:R-:W-:Y:S02]  /*a970*/  LEA.HI.X.SX32 R3, R26, R40, 0x1, P5 ;  /* 0x000000281a037211 */ /* 0x000fe400028f0eff */
[----:B------:R-:W-:-:S02]  /*a980*/  PRMT R27, R7, 0x7770, RZ ;  /* 0x00007770071b7816 */ /* 0x000fc400000000ff */
[C---:B------:R-:W-:Y:S01]  /*a990*/  ISETP.LT.AND P2, PT, R23.reuse, UR7, !P0 ;  /* 0x0000000717007c0c */ /* 0x040fe2000c741270 */
[----:B------:R-:W-:Y:S01]  /*a9a0*/  IMAD R23, R23, UR6, RZ ;  /* 0x0000000617177c24 */ /* 0x000fe2000f8e02ff */
[----:B------:R-:W-:Y:S02]  /*a9b0*/  LEA.HI.X.SX32 R9, R25, R40, 0x1, P6 ;  /* 0x0000002819097211 */ /* 0x000fe400030f0eff */
[----:B------:R-:W-:Y:S02]  /*a9c0*/  PRMT R15, R4, 0x7771, RZ ;  /* 0x00007771040f7816 */ /* 0x000fe400000000ff */
[----:B------:R-:W-:Y:S01]  /*a9d0*/  PRMT R25, R5, 0x7771, RZ ;  /* 0x0000777105197816 */ /* 0x000fe200000000ff */
[----:B------:R-:W-:Y:S01]  /*a9e0*/  @P4 STG.E.U8 desc[UR40][R2.64], R27 ;  /* 0x0000001b02004986 */ /* 0x000fe2000c101128 */
[----:B0-----:R-:W-:-:S03]  /*a9f0*/  IADD3 R12, P5, R23, R44, RZ ;  /* 0x0000002c170c7210 */ /* 0x001fc60007fbe0ff */
[----:B------:R0:W-:Y:S01]  /*aa00*/  @P3 STG.E.U8 desc[UR40][R8.64], R15 ;  /* 0x0000000f08003986 */ /* 0x0001e2000c101128 */
[----:B------:R-:W-:-:S03]  /*aa10*/  ISETP.LT.AND P3, PT, R21, UR7, !P0 ;  /* 0x0000000715007c0c */ /* 0x000fc6000c761270 */
[----:B------:R1:W-:Y:S01]  /*aa20*/  @P1 STG.E.U8 desc[UR40][R10.64], R25 ;  /* 0x000000190a001986 */ /* 0x0003e2000c101128 */
[C---:B------:R-:W-:Y:S01]  /*aa30*/  ISETP.LT.AND P1, PT, R22.reuse, UR7, !P0 ;  /* 0x0000000716007c0c */ /* 0x040fe2000c721270 */
[----:B------:R-:W-:Y:S01]  /*aa40*/  IMAD R22, R22, UR6, RZ ;  /* 0x0000000616167c24 */ /* 0x000fe2000f8e02ff */
[C---:B------:R-:W-:Y:S01]  /*aa50*/  ISETP.LT.AND P4, PT, R20.reuse, UR7, !P0 ;  /* 0x0000000714007c0c */ /* 0x040fe2000c781270 */
[----:B------:R-:W-:Y:S01]  /*aa60*/  IMAD R21, R21, UR6, RZ ;  /* 0x0000000615157c24 */ /* 0x000fe2000f8e02ff */
[----:B------:R-:W-:Y:S01]  /*aa70*/  LEA.HI.X.SX32 R13, R23, R40, 0x1, P5 ;  /* 0x00000028170d7211 */ /* 0x000fe200028f0eff */
[----:B------:R-:W-:Y:S01]  /*aa80*/  IMAD R20, R20, UR6, RZ ;  /* 0x0000000614147c24 */ /* 0x000fe2000f8e02ff */
[----:B0-----:R-:W-:Y:S02]  /*aa90*/  PRMT R15, R6, 0x7771, RZ ;  /* 0x00007771060f7816 */ /* 0x001fe400000000ff */
[-C--:B------:R-:W-:Y:S02]  /*aaa0*/  IADD3 R2, P6, R22, R44.reuse, RZ ;  /* 0x0000002c16027210 */ /* 0x080fe40007fde0ff */
[-C--:B------:R-:W-:Y:S01]  /*aab0*/  IADD3 R8, P5, R21, R44.reuse, RZ ;  /* 0x0000002c15087210 */ /* 0x080fe20007fbe0ff */
[----:B------:R0:W-:Y:S01]  /*aac0*/  @P2 STG.E.U8 desc[UR40][R12.64], R15 ;  /* 0x0000000f0c002986 */ /* 0x0001e2000c101128 */
[----:B-1----:R-:W-:-:S02]  /*aad0*/  IADD3 R10, P2, R20, R44, RZ ;  /* 0x0000002c140a7210 */ /* 0x002fc40007f5e0ff */
[-C--:B------:R-:W-:Y:S02]  /*aae0*/  LEA.HI.X.SX32 R3, R22, R40.reuse, 0x1, P6 ;  /* 0x0000002816037211 */ /* 0x080fe400030f0eff */
[----:B------:R-:W-:Y:S02]  /*aaf0*/  PRMT R25, R7, 0x7771, RZ ;  /* 0x0000777107197816 */ /* 0x000fe400000000ff */
[-C--:B------:R-:W-:Y:S02]  /*ab00*/  LEA.HI.X.SX32 R9, R21, R40.reuse, 0x1, P5 ;  /* 0x0000002815097211 */ /* 0x080fe400028f0eff */
[----:B------:R-:W-:Y:S02]  /*ab10*/  PRMT R23, R4, 0x7772, RZ ;  /* 0x0000777204177816 */ /* 0x000fe400000000ff */
[----:B------:R-:W-:Y:S02]  /*ab20*/  LEA.HI.X.SX32 R11, R20, R40, 0x1, P2 ;  /* 0x00000028140b7211 */ /* 0x000fe400010f0eff */
[----:B------:R-:W-:Y:S01]  /*ab30*/  PRMT R21, R5, 0x7772, RZ ;  /* 0x0000777205157816 */ /* 0x000fe200000000ff */
[----:B------:R-:W-:Y:S04]  /*ab40*/  @P1 STG.E.U8 desc[UR40][R2.64], R25 ;  /* 0x0000001902001986 */ /* 0x000fe8000c101128 */
[----:B------:R1:W-:Y:S04]  /*ab50*/  @P3 STG.E.U8 desc[UR40][R8.64], R23 ;  /* 0x0000001708003986 */ /* 0x0003e8000c101128 */
[----:B------:R2:W-:Y:S01]  /*ab60*/  @P4 STG.E.U8 desc[UR40][R10.64], R21 ;  /* 0x000000150a004986 */ /* 0x0005e2000c101128 */
[C---:B------:R-:W-:Y:S01]  /*ab70*/  ISETP.LT.AND P4, PT, R18.reuse, UR7, !P0 ;  /* 0x0000000712007c0c */ /* 0x040fe2000c781270 */
[----:B------:R-:W-:Y:S01]  /*ab80*/  IMAD R18, R18, UR6, RZ ;  /* 0x0000000612127c24 */ /* 0x000fe2000f8e02ff */
[C---:B------:R-:W-:Y:S01]  /*ab90*/  ISETP.LT.AND P3, PT, R16.reuse, UR7, !P0 ;  /* 0x0000000710007c0c */ /* 0x040fe2000c761270 */
[----:B------:R-:W-:-:S02]  /*aba0*/  IMAD R16, R16, UR6, RZ ;  /* 0x0000000610107c24 */ /* 0x000fc4000f8e02ff */
[----:B0-----:R-:W-:Y:S01]  /*abb0*/  IMAD R15, R0, UR6, RZ ;  /* 0x00000006000f7c24 */ /* 0x001fe2000f8e02ff */
[-C--:B-1----:R-:W-:Y:S02]  /*abc0*/  IADD3 R8, P1, R18, R44.reuse, RZ ;  /* 0x0000002c12087210 */ /* 0x082fe40007f3e0ff */
[C---:B------:R-:W-:Y:S01]  /*abd0*/  ISETP.LT.AND P5, PT, R19.reuse, UR7, !P0 ;  /* 0x0000000713007c0c */ /* 0x040fe2000c7a1270 */
[----:B------:R-:W-:Y:S01]  /*abe0*/  IMAD R19, R19, UR6, RZ ;  /* 0x0000000613137c24 */ /* 0x000fe2000f8e02ff */
[----:B--2---:R-:W-:Y:S02]  /*abf0*/  IADD3 R10, P2, R16, R44, RZ ;  /* 0x0000002c100a7210 */ /* 0x004fe40007f5e0ff */
[----:B------:R-:W-:Y:S02]  /*ac00*/  LEA.HI.X.SX32 R9, R18, R40, 0x1, P1 ;  /* 0x0000002812097211 */ /* 0x000fe400008f0eff */
[-C--:B------:R-:W-:Y:S01]  /*ac10*/  IADD3 R14, P1, R15, R44.reuse, RZ ;  /* 0x0000002c0f0e7210 */ /* 0x080fe20007f3e0ff */
[----:B------:R-:W-:Y:S01]  /*ac20*/  IMAD R13, R46, UR6, RZ ;  /* 0x000000062e0d7c24 */ /* 0x000fe2000f8e02ff */
[----:B------:R-:W-:-:S02]  /*ac30*/  IADD3 R2, P6, R19, R44, RZ ;  /* 0x0000002c13027210 */ /* 0x000fc40007fde0ff */
[-C--:B------:R-:W-:Y:S02]  /*ac40*/  LEA.HI.X.SX32 R11, R16, R40.reuse, 0x1, P2 ;  /* 0x00000028100b7211 */ /* 0x080fe400010f0eff */
[----:B------:R-:W-:Y:S02]  /*ac50*/  ISETP.LT.AND P2, PT, R46, UR7, !P0 ;  /* 0x000000072e007c0c */ /* 0x000fe4000c741270 */
[-C--:B------:R-:W-:Y:S02]  /*ac60*/  LEA.HI.X.SX32 R15, R15, R40.reuse, 0x1, P1 ;  /* 0x000000280f0f7211 */ /* 0x080fe400008f0eff */
[----:B------:R-:W-:Y:S02]  /*ac70*/  ISETP.LT.AND P1, PT, R0, UR7, !P0 ;  /* 0x0000000700007c0c */ /* 0x000fe4000c721270 */
[----:B------:R-:W-:Y:S02]  /*ac80*/  ISETP.LT.AND P0, PT, R17, UR7, !P0 ;  /* 0x0000000711007c0c */ /* 0x000fe4000c701270 */
[----:B------:R-:W-:-:S02]  /*ac90*/  LEA.HI.X.SX32 R3, R19, R40, 0x1, P6 ;  /* 0x0000002813037211 */ /* 0x000fc400030f0eff */
[----:B------:R-:W-:Y:S02]  /*aca0*/  IADD3 R12, P6, R13, R44, RZ ;  /* 0x0000002c0d0c7210 */ /* 0x000fe40007fde0ff */
[----:B------:R-:W-:Y:S02]  /*acb0*/  PRMT R25, R6, 0x7772, RZ ;  /* 0x0000777206197816 */ /* 0x000fe400000000ff */
[----:B------:R-:W-:Y:S01]  /*acc0*/  PRMT R23, R7, 0x7772, RZ ;  /* 0x0000777207177816 */ /* 0x000fe200000000ff */
[----:B------:R-:W-:Y:S01]  /*acd0*/  IMAD R20, R17, UR6, RZ ;  /* 0x0000000611147c24 */ /* 0x000fe2000f8e02ff */
[----:B------:R-:W-:Y:S02]  /*ace0*/  PRMT R21, R4, 0x7773, RZ ;  /* 0x0000777304157816 */ /* 0x000fe400000000ff */
[----:B------:R-:W-:Y:S02]  /*acf0*/  LEA.HI.X.SX32 R13, R13, R40, 0x1, P6 ;  /* 0x000000280d0d7211 */ /* 0x000fe400030f0eff */
[----:B------:R-:W-:Y:S01]  /*ad00*/  PRMT R19, R5, 0x7773, RZ ;  /* 0x0000777305137816 */ /* 0x000fe200000000ff */
[----:B------:R0:W-:Y:S01]  /*ad10*/  @P5 STG.E.U8 desc[UR40][R2.64], R25 ;  /* 0x0000001902005986 */ /* 0x0001e2000c101128 */
[----:B------:R-:W-:-:S03]  /*ad20*/  PRMT R5, R6, 0x7773, RZ ;  /* 0x0000777306057816 */ /* 0x000fc600000000ff */
[----:B------:R0:W-:Y:S01]  /*ad30*/  @P4 STG.E.U8 desc[UR40][R8.64], R23 ;  /* 0x0000001708004986 */ /* 0x0001e2000c101128 */
[----:B------:R-:W-:-:S03]  /*ad40*/  IADD3 R16, P6, R20, R44, RZ ;  /* 0x0000002c14107210 */ /* 0x000fc60007fde0ff */
[----:B------:R0:W-:Y:S04]  /*ad50*/  @P3 STG.E.U8 desc[UR40][R10.64], R21 ;  /* 0x000000150a003986 */ /* 0x0001e8000c101128 */
[----:B------:R0:W-:Y:S01]  /*ad60*/  @P2 STG.E.U8 desc[UR40][R12.64], R19 ;  /* 0x000000130c002986 */ /* 0x0001e2000c101128 */
[----:B------:R-:W-:-:S03]  /*ad70*/  LEA.HI.X.SX32 R17, R20, R40, 0x1, P6 ;  /* 0x0000002814117211 */ /* 0x000fc600030f0eff */
[----:B------:R0:W-:Y:S01]  /*ad80*/  @P1 STG.E.U8 desc[UR40][R14.64], R5 ;  /* 0x000000050e001986 */ /* 0x0001e2000c101128 */
[----:B------:R-:W-:Y:S01]  /*ad90*/  PRMT R7, R7, 0x7773, RZ ;  /* 0x0000777307077816 */ /* 0x000fe200000000ff */
[----:B------:R-:W-:Y:S06]  /*ada0*/  @!P0 EXIT ;  /* 0x000000000000894d */ /* 0x000fec0003800000 */
[----:B------:R-:W-:Y:S01]  /*adb0*/  STG.E.U8 desc[UR40][R16.64], R7 ;  /* 0x0000000710007986 */ /* 0x000fe2000c101128 */
[----:B------:R-:W-:Y:S05]  /*adc0*/  EXIT ;  /* 0x000000000000794d */ /* 0x000fea0003800000 */
.L_x_3:
[----:B------:R-:W-:-:S00]  /*add0*/  BRA `(.L_x_3) ;  /* 0xfffffffc00fc7947 */ /* 0x000fc0000383ffff */
[----:B------:R-:W-:-:S00]  /*ade0*/  NOP ;  /* 0x0000000000007918 */ /* 0x000fc00000000000 */
        /* <DEDUP_REMOVED lines=9> */
.L_x_4:


//--------------------- .nv.shared.matmul_kernel  --------------------------
	.section	.nv.shared.matmul_kernel,"aw",@nobits
	.sectionflags	@""
	.align	16
	.zero		1024


//--------------------- .nv.shared.reserved.0     --------------------------
	.section	.nv.shared.reserved.0,"aw",@nobits
	.weak		__nv_reservedSMEM_offset_0_alias
	.size		__nv_reservedSMEM_offset_0_alias, 0, 0
	.other		__nv_reservedSMEM_offset_0_alias,@"STO_CUDA_RESERVED_SHARED STV_DEFAULT"
__nv_reservedSMEM_offset_0_alias:
	.zero		0


//--------------------- .nv.constant0.matmul_kernel --------------------------
	.section	.nv.constant0.matmul_kernel,"a",@progbits
	.sectionflags	@""
	.align	4
.nv.constant0.matmul_kernel:
	.zero		608


//--------------------- SYMBOLS --------------------------

	.type		.nv.reservedSmem.offset0,@object
	.size		.nv.reservedSmem.offset0,0x4
